	.target	sm_90a

	.elftype	@"ET_EXEC"


//--------------------- .note.nv.tkinfo           --------------------------
	.section	.note.nv.tkinfo,"",@"SHT_NOTE"
	.sectionflags	@"SHF_NOTE_NV_TKINFO"
	.tkinfo
        /*0018*/ 	.word	0x00000002
        /*0030*/ 	.string	""
        /*0030*/ 	.string	"ptxas"
        /*0030*/ 	.string	"Cuda compilation tools, release 13.0, V13.0.88"
        /*0030*/ 	.string	"Build cuda_13.0.r13.0/compiler.36424714_0"
        /*0030*/ 	.string	"-arch sm_90a -m 64 "



//--------------------- .note.nv.cuinfo           --------------------------
	.section	.note.nv.cuinfo,"",@"SHT_NOTE"
	.sectionflags	@"SHF_NOTE_NV_CUINFO"
        /*0018*/ 	.short	0x0002
        /*001a*/ 	.short	0x005a
        /*001c*/ 	.short	0x0082
	.zero		2


//--------------------- .nv.info                  --------------------------
	.section	.nv.info,"",@"SHT_CUDA_INFO"
	.align	4


	//----- nvinfo : EIATTR_REGCOUNT
	.align		4
        /*0000*/ 	.byte	0x04, 0x2f
        /*0002*/ 	.short	(.L_15 - .L_14)
	.align		4
.L_14:
        /*0004*/ 	.word	index@(_ZN7cutlass13device_kernelINS_4gemm6kernel13GemmUniversalIN4cute5tupleIJiiiiEEENS1_10collective13CollectiveMmaINS1_34MainloopSm90TmaGmmaWarpSpecializedILi8ENS5_IJNS4_1CILi2EEENSA_ILi1EEESC_EEENS1_35KernelTmaWarpSpecializedCooperativeEEENS5_IJNSA_ILi192EEENSA_ILi256EEENSA_ILi32EEEEEENS_10bfloat16_tENS5_IJlSC_lEEESK_SL_NS4_8TiledMMAINS4_8MMA_AtomIJNS4_4SM904GMMA28MMA_64x256x16_F32BF16BF16_SSILNSP_5MajorE0ELSR_0ELNSP_7ScaleInE1ELSS_1EEEEEENS4_6LayoutISD_NS5_IJSC_NSA_ILi0EEESW_EEEEENS5_IJNS4_10UnderscoreESZ_SZ_EEEEENS4_13SM90_TMA_LOADENS4_14ComposedLayoutINS4_7SwizzleILi2ELi4ELi3EEENS4_18smem_ptr_flag_bitsILi16EEENSV_INS5_IJNSA_ILi8EEESI_EEENS5_IJSI_SC_EEEEEEEvNS4_8identityENS4_23SM90_TMA_LOAD_MULTICASTES1C_vS1D_EENS_8epilogue10collective6detail29Sm90TmaWarpSpecializedAdapterINS1H_15DefaultEpilogueISK_SL_SL_NS1G_6thread17LinearCombinationISK_Li1EffLNS1L_9ScaleType4KindE0ELNS_15FloatRoundStyleE2ESK_EENS1_15EpilogueDefaultEEEEEvvEEEEvNT_6ParamsE)
        /*0008*/ 	.word	0x000000a8


	//----- nvinfo : EIATTR_FRAME_SIZE
	.align		4
.L_15:
        /*000c*/ 	.byte	0x04, 0x11
        /*000e*/ 	.short	(.L_17 - .L_16)
	.align		4
.L_16:
        /*0010*/ 	.word	index@(_ZN7cutlass13device_kernelINS_4gemm6kernel13GemmUniversalIN4cute5tupleIJiiiiEEENS1_10collective13CollectiveMmaINS1_34MainloopSm90TmaGmmaWarpSpecializedILi8ENS5_IJNS4_1CILi2EEENSA_ILi1EEESC_EEENS1_35KernelTmaWarpSpecializedCooperativeEEENS5_IJNSA_ILi192EEENSA_ILi256EEENSA_ILi32EEEEEENS_10bfloat16_tENS5_IJlSC_lEEESK_SL_NS4_8TiledMMAINS4_8MMA_AtomIJNS4_4SM904GMMA28MMA_64x256x16_F32BF16BF16_SSILNSP_5MajorE0ELSR_0ELNSP_7ScaleInE1ELSS_1EEEEEENS4_6LayoutISD_NS5_IJSC_NSA_ILi0EEESW_EEEEENS5_IJNS4_10UnderscoreESZ_SZ_EEEEENS4_13SM90_TMA_LOADENS4_14ComposedLayoutINS4_7SwizzleILi2ELi4ELi3EEENS4_18smem_ptr_flag_bitsILi16EEENSV_INS5_IJNSA_ILi8EEESI_EEENS5_IJSI_SC_EEEEEEEvNS4_8identityENS4_23SM90_TMA_LOAD_MULTICASTES1C_vS1D_EENS_8epilogue10collective6detail29Sm90TmaWarpSpecializedAdapterINS1H_15DefaultEpilogueISK_SL_SL_NS1G_6thread17LinearCombinationISK_Li1EffLNS1L_9ScaleType4KindE0ELNS_15FloatRoundStyleE2ESK_EENS1_15EpilogueDefaultEEEEEvvEEEEvNT_6ParamsE)
        /*0014*/ 	.word	0x000004e0


	//----- nvinfo : EIATTR_MIN_STACK_SIZE
	.align		4
.L_17:
        /*0018*/ 	.byte	0x04, 0x12
        /*001a*/ 	.short	(.L_19 - .L_18)
	.align		4
.L_18:
        /*001c*/ 	.word	index@(_ZN7cutlass13device_kernelINS_4gemm6kernel13GemmUniversalIN4cute5tupleIJiiiiEEENS1_10collective13CollectiveMmaINS1_34MainloopSm90TmaGmmaWarpSpecializedILi8ENS5_IJNS4_1CILi2EEENSA_ILi1EEESC_EEENS1_35KernelTmaWarpSpecializedCooperativeEEENS5_IJNSA_ILi192EEENSA_ILi256EEENSA_ILi32EEEEEENS_10bfloat16_tENS5_IJlSC_lEEESK_SL_NS4_8TiledMMAINS4_8MMA_AtomIJNS4_4SM904GMMA28MMA_64x256x16_F32BF16BF16_SSILNSP_5MajorE0ELSR_0ELNSP_7ScaleInE1ELSS_1EEEEEENS4_6LayoutISD_NS5_IJSC_NSA_ILi0EEESW_EEEEENS5_IJNS4_10UnderscoreESZ_SZ_EEEEENS4_13SM90_TMA_LOADENS4_14ComposedLayoutINS4_7SwizzleILi2ELi4ELi3EEENS4_18smem_ptr_flag_bitsILi16EEENSV_INS5_IJNSA_ILi8EEESI_EEENS5_IJSI_SC_EEEEEEEvNS4_8identityENS4_23SM90_TMA_LOAD_MULTICASTES1C_vS1D_EENS_8epilogue10collective6detail29Sm90TmaWarpSpecializedAdapterINS1H_15DefaultEpilogueISK_SL_SL_NS1G_6thread17LinearCombinationISK_Li1EffLNS1L_9ScaleType4KindE0ELNS_15FloatRoundStyleE2ESK_EENS1_15EpilogueDefaultEEEEEvvEEEEvNT_6ParamsE)
        /*0020*/ 	.word	0x000004e0
.L_19:


//--------------------- .nv.compat                --------------------------
	.section	.nv.compat,"",@"SHT_CUDA_COMPAT_INFO"
	.align	4
        /*0000*/ 	.byte	0x02, 0x09, 0x01, 0x00, 0x02, 0x02, 0x04, 0x00, 0x02, 0x05, 0x05, 0x00, 0x03, 0x07, 0x01, 0x01
        /*0010*/ 	.byte	0x02, 0x03, 0x01, 0x00, 0x02, 0x06, 0x01, 0x00, 0x04, 0x0b, 0x08, 0x00, 0x00, 0x00, 0x00, 0x00
        /*0020*/ 	.byte	0x00, 0x00, 0x00, 0x00


//--------------------- .nv.info._ZN7cutlass13device_kernelINS_4gemm6kernel13GemmUniversalIN4cute5tupleIJiiiiEEENS1_10collective13CollectiveMmaINS1_34MainloopSm90TmaGmmaWarpSpecializedILi8ENS5_IJNS4_1CILi2EEENSA_ILi1EEESC_EEENS1_35KernelTmaWarpSpecializedCooperativeEEENS5_IJNSA_ILi192EEENSA_ILi256EEENSA_ILi32EEEEEENS_10bfloat16_tENS5_IJlSC_lEEESK_SL_NS4_8TiledMMAINS4_8MMA_AtomIJNS4_4SM904GMMA28MMA_64x256x16_F32BF16BF16_SSILNSP_5MajorE0ELSR_0ELNSP_7ScaleInE1ELSS_1EEEEEENS4_6LayoutISD_NS5_IJSC_NSA_ILi0EEESW_EEEEENS5_IJNS4_10UnderscoreESZ_SZ_EEEEENS4_13SM90_TMA_LOADENS4_14ComposedLayoutINS4_7SwizzleILi2ELi4ELi3EEENS4_18smem_ptr_flag_bitsILi16EEENSV_INS5_IJNSA_ILi8EEESI_EEENS5_IJSI_SC_EEEEEEEvNS4_8identityENS4_23SM90_TMA_LOAD_MULTICASTES1C_vS1D_EENS_8epilogue10collective6detail29Sm90TmaWarpSpecializedAdapterINS1H_15DefaultEpilogueISK_SL_SL_NS1G_6thread17LinearCombinationISK_Li1EffLNS1L_9ScaleType4KindE0ELNS_15FloatRoundStyleE2ESK_EENS1_15EpilogueDefaultEEEEEvvEEEEvNT_6ParamsE --------------------------
	.section	.nv.info._ZN7cutlass13device_kernelINS_4gemm6kernel13GemmUniversalIN4cute5tupleIJiiiiEEENS1_10collective13CollectiveMmaINS1_34MainloopSm90TmaGmmaWarpSpecializedILi8ENS5_IJNS4_1CILi2EEENSA_ILi1EEESC_EEENS1_35KernelTmaWarpSpecializedCooperativeEEENS5_IJNSA_ILi192EEENSA_ILi256EEENSA_ILi32EEEEEENS_10bfloat16_tENS5_IJlSC_lEEESK_SL_NS4_8TiledMMAINS4_8MMA_AtomIJNS4_4SM904GMMA28MMA_64x256x16_F32BF16BF16_SSILNSP_5MajorE0ELSR_0ELNSP_7ScaleInE1ELSS_1EEEEEENS4_6LayoutISD_NS5_IJSC_NSA_ILi0EEESW_EEEEENS5_IJNS4_10UnderscoreESZ_SZ_EEEEENS4_13SM90_TMA_LOADENS4_14ComposedLayoutINS4_7SwizzleILi2ELi4ELi3EEENS4_18smem_ptr_flag_bitsILi16EEENSV_INS5_IJNSA_ILi8EEESI_EEENS5_IJSI_SC_EEEEEEEvNS4_8identityENS4_23SM90_TMA_LOAD_MULTICASTES1C_vS1D_EENS_8epilogue10collective6detail29Sm90TmaWarpSpecializedAdapterINS1H_15DefaultEpilogueISK_SL_SL_NS1G_6thread17LinearCombinationISK_Li1EffLNS1L_9ScaleType4KindE0ELNS_15FloatRoundStyleE2ESK_EENS1_15EpilogueDefaultEEEEEvvEEEEvNT_6ParamsE,"",@"SHT_CUDA_INFO"
	.sectionflags	@""
	.align	4


	//----- nvinfo : EIATTR_CUDA_API_VERSION
	.align		4
        /*0000*/ 	.byte	0x04, 0x37
        /*0002*/ 	.short	(.L_21 - .L_20)
.L_20:
        /*0004*/ 	.word	0x00000082


	//----- nvinfo : EIATTR_KPARAM_INFO
	.align		4
.L_21:
        /*0008*/ 	.byte	0x04, 0x17
        /*000a*/ 	.short	(.L_23 - .L_22)
.L_22:
        /*000c*/ 	.word	0x00000000
        /*0010*/ 	.short	0x0000
        /*0012*/ 	.short	0x0070
        /*0014*/ 	.byte	0x00, 0xf0, 0x01, 0x10


	//----- nvinfo : EIATTR_SPARSE_MMA_MASK
	.align		4
.L_23:
        /*0018*/ 	.byte	0x03, 0x50
        /*001a*/ 	.short	0x0000


	//----- nvinfo : EIATTR_MAXREG_COUNT
	.align		4
        /*001c*/ 	.byte	0x03, 0x1b
        /*001e*/ 	.short	0x00a8


	//----- nvinfo : EIATTR_NUM_BARRIERS
	.align		4
        /*0020*/ 	.byte	0x02, 0x4c
        /*0022*/ 	.byte	0x01
	.zero		1


	//----- nvinfo : EIATTR_EXTERNS
	.align		4
        /*0024*/ 	.byte	0x04, 0x0f
        /*0026*/ 	.short	(.L_25 - .L_24)


	//   ....[0]....
	.align		4
.L_24:
        /*0028*/ 	.word	index@(__assertfail)


	//----- nvinfo : EIATTR_ANNOTATIONS
	.align		4
.L_25:
        /*002c*/ 	.byte	0x04, 0x55
        /*002e*/ 	.short	(.L_27 - .L_26)


	//   ....[0]....
.L_26:
        /*0030*/ 	.word	0x00000001
        /*0034*/ 	.byte	0xc0, 0x09, 0x00, 0x00, 0x01, 0x00, 0x00, 0x00, 0xd0, 0x09, 0x00, 0x00, 0x01, 0x00, 0x00, 0x00
        /* <DEDUP_REMOVED lines=403> */
        /*1974*/ 	.byte	0xe0, 0x6b, 0x01, 0x00


	//----- nvinfo : EIATTR_MERCURY_ISA_VERSION
	.align		4
.L_27:
        /*1978*/ 	.byte	0x03, 0x5f
        /*197a*/ 	.short	0x0101


	//----- nvinfo : EIATTR_INT_WARP_WIDE_INSTR_OFFSETS
	.align		4
        /*197c*/ 	.byte	0x04, 0x31
        /*197e*/ 	.short	(.L_29 - .L_28)


	//   ....[0]....
.L_28:
        /*1980*/ 	.word	0x00000610


	//   ....[1]....
        /*1984*/ 	.word	0x00000630


	//   ....[2]....
        /*1988*/ 	.word	0x000007a0


	//   ....[3]....
        /*198c*/ 	.word	0x00004eb0


	//----- nvinfo : EIATTR_COOP_GROUP_MASK_REGIDS
	.align		4
.L_29:
        /*1990*/ 	.byte	0x04, 0x29
        /*1992*/ 	.short	(.L_31 - .L_30)


	//   ....[0]....
.L_30:
        /*1994*/ 	.word	0xffffffff


	//   ....[1]....
        /*1998*/ 	.word	0xffffffff


	//   ....[2]....
        /*199c*/ 	.word	0xffffffff


	//   ....[3]....
        /*19a0*/ 	.word	0xffffffff


	//   ....[4]....
        /*19a4*/ 	.word	0xffffffff


	//   ....[5]....
        /*19a8*/ 	.word	0xffffffff


	//----- nvinfo : EIATTR_COOP_GROUP_INSTR_OFFSETS
	.align		4
.L_31:
        /*19ac*/ 	.byte	0x04, 0x28
        /*19ae*/ 	.short	(.L_33 - .L_32)


	//   ....[0]....
.L_32:
        /*19b0*/ 	.word	0x00000070


	//   ....[1]....
        /*19b4*/ 	.word	0x00000080


	//   ....[2]....
        /*19b8*/ 	.word	0x000001a0


	//   ....[3]....
        /*19bc*/ 	.word	0x00000470


	//   ....[4]....
        /*19c0*/ 	.word	0x000008d0


	//   ....[5]....
        /*19c4*/ 	.word	0x00001370


	//----- nvinfo : EIATTR_REG_RECONFIG
	.align		4
.L_33:
        /*19c8*/ 	.byte	0x01, 0x54
	.zero		2


	//----- nvinfo : EIATTR_SYSCALL_OFFSETS
	.align		4
        /*19cc*/ 	.byte	0x04, 0x46
        /*19ce*/ 	.short	(.L_35 - .L_34)


	//   ....[0]....
.L_34:
        /*19d0*/ 	.word	0x00001520


	//----- nvinfo : EIATTR_MBARRIER_INSTR_OFFSETS
	.align		4
.L_35:
        /*19d4*/ 	.byte	0x04, 0x39
        /*19d6*/ 	.short	(.L_37 - .L_36)


	//   ....[0]....
.L_36:
        /*19d8*/ 	.word	0x00000340
        /*19dc*/ 	.word	0x000000ff
        /*19e0*/ 	.word	0x00000000
        /*19e4*/ 	.short	0x0100
        /*19e6*/ 	.byte	0x09
	.zero		1


	//   ....[1]....
        /*19e8*/ 	.word	0x00000350
        /*19ec*/ 	.word	0x000000ff
        /*19f0*/ 	.word	0x00000040
        /*19f4*/ 	.short	0x0100
        /*19f6*/ 	.byte	0x09
	.zero		1


	//   ....[2]....
        /*19f8*/ 	.word	0x00000360
        /*19fc*/ 	.word	0x000000ff
        /*1a00*/ 	.word	0x00000008
        /*1a04*/ 	.short	0x0100
        /*1a06*/ 	.byte	0x09
	.zero		1


	//   ....[3]....
        /*1a08*/ 	.word	0x00000370
        /*1a0c*/ 	.word	0x000000ff
        /*1a10*/ 	.word	0x00000048
        /*1a14*/ 	.short	0x0100
        /*1a16*/ 	.byte	0x09
	.zero		1


	//   ....[4]....
        /*1a18*/ 	.word	0x00000380
        /*1a1c*/ 	.word	0x000000ff
        /*1a20*/ 	.word	0x00000010
        /*1a24*/ 	.short	0x0100
        /*1a26*/ 	.byte	0x09
	.zero		1


	//   ....[5]....
        /*1a28*/ 	.word	0x00000390
        /*1a2c*/ 	.word	0x000000ff
        /*1a30*/ 	.word	0x00000050
        /*1a34*/ 	.short	0x0100
        /*1a36*/ 	.byte	0x09
	.zero		1


	//   ....[6]....
        /*1a38*/ 	.word	0x000003a0
        /*1a3c*/ 	.word	0x000000ff
        /*1a40*/ 	.word	0x00000018
        /*1a44*/ 	.short	0x0100
        /*1a46*/ 	.byte	0x09
	.zero		1


	//   ....[7]....
        /*1a48*/ 	.word	0x000003b0
        /*1a4c*/ 	.word	0x000000ff
        /*1a50*/ 	.word	0x00000058
        /*1a54*/ 	.short	0x0100
        /*1a56*/ 	.byte	0x09
	.zero		1


	//   ....[8]....
        /*1a58*/ 	.word	0x000003c0
        /*1a5c*/ 	.word	0x000000ff
        /*1a60*/ 	.word	0x00000020
        /*1a64*/ 	.short	0x0100
        /*1a66*/ 	.byte	0x09
	.zero		1


	//   ....[9]....
        /*1a68*/ 	.word	0x000003d0
        /*1a6c*/ 	.word	0x000000ff
        /*1a70*/ 	.word	0x00000060
        /*1a74*/ 	.short	0x0100
        /*1a76*/ 	.byte	0x09
	.zero		1


	//   ....[10]....
        /*1a78*/ 	.word	0x000003e0
        /*1a7c*/ 	.word	0x000000ff
        /*1a80*/ 	.word	0x00000028
        /*1a84*/ 	.short	0x0100
        /*1a86*/ 	.byte	0x09
	.zero		1


	//   ....[11]....
        /*1a88*/ 	.word	0x000003f0
        /*1a8c*/ 	.word	0x000000ff
        /*1a90*/ 	.word	0x00000068
        /*1a94*/ 	.short	0x0100
        /*1a96*/ 	.byte	0x09
	.zero		1


	//   ....[12]....
        /*1a98*/ 	.word	0x00000400
        /*1a9c*/ 	.word	0x000000ff
        /*1aa0*/ 	.word	0x00000030
        /*1aa4*/ 	.short	0x0100
        /*1aa6*/ 	.byte	0x09
	.zero		1


	//   ....[13]....
        /*1aa8*/ 	.word	0x00000410
        /*1aac*/ 	.word	0x000000ff
        /*1ab0*/ 	.word	0x00000070
        /*1ab4*/ 	.short	0x0100
        /*1ab6*/ 	.byte	0x09
	.zero		1


	//   ....[14]....
        /*1ab8*/ 	.word	0x00000420
        /*1abc*/ 	.word	0x000000ff
        /*1ac0*/ 	.word	0x00000038
        /*1ac4*/ 	.short	0x0100
        /*1ac6*/ 	.byte	0x09
	.zero		1


	//   ....[15]....
        /*1ac8*/ 	.word	0x00000430
        /*1acc*/ 	.word	0x000000ff
        /*1ad0*/ 	.word	0x00000078
        /*1ad4*/ 	.short	0x0100
        /*1ad6*/ 	.byte	0x09
	.zero		1


	//   ....[16]....
        /*1ad8*/ 	.word	0x00000810
        /*1adc*/ 	.word	0x000000ff
        /*1ae0*/ 	.word	0x00000090
        /*1ae4*/ 	.short	0x0100
        /*1ae6*/ 	.byte	0x06
	.zero		1


	//   ....[17]....
        /*1ae8*/ 	.word	0x00000870
        /*1aec*/ 	.word	0x000000ff
        /*1af0*/ 	.word	0x00000098
        /*1af4*/ 	.short	0x0100
        /*1af6*/ 	.byte	0x06
	.zero		1


	//   ....[18]....
        /*1af8*/ 	.word	0x00001600
        /*1afc*/ 	.word	0x00000004
        /*1b00*/ 	.word	0x00000000
        /*1b04*/ 	.short	0x010a
        /*1b06*/ 	.byte	0x3f
	.zero		1


	//   ....[19]....
        /*1b08*/ 	.word	0x00001640
        /*1b0c*/ 	.word	0x00000004
        /*1b10*/ 	.word	0x00000000
        /*1b14*/ 	.short	0x010a
        /*1b16*/ 	.byte	0x3f
	.zero		1


	//   ....[20]....
        /*1b18*/ 	.word	0x00002c60
        /*1b1c*/ 	.word	0x00000005
        /*1b20*/ 	.word	0x00000000
        /*1b24*/ 	.short	0x010a
        /*1b26*/ 	.byte	0x3f
	.zero		1


	//   ....[21]....
        /*1b28*/ 	.word	0x00002ca0
        /*1b2c*/ 	.word	0x00000005
        /*1b30*/ 	.word	0x00000000
        /*1b34*/ 	.short	0x010a
        /*1b36*/ 	.byte	0x3f
	.zero		1


	//   ....[22]....
        /*1b38*/ 	.word	0x00004d50
        /*1b3c*/ 	.word	0x00000005
        /*1b40*/ 	.word	0x00000000
        /*1b44*/ 	.short	0x0101
        /*1b46*/ 	.byte	0x3f
	.zero		1


	//   ....[23]....
        /*1b48*/ 	.word	0x00004f40
        /*1b4c*/ 	.word	0x00000000
        /*1b50*/ 	.word	0x00000000
        /*1b54*/ 	.short	0x0101
        /*1b56*/ 	.byte	0x3f
	.zero		1


	//   ....[24]....
        /*1b58*/ 	.word	0x00016740
        /*1b5c*/ 	.word	0x0000000d
        /*1b60*/ 	.word	0x00000040
        /*1b64*/ 	.short	0x010a
        /*1b66*/ 	.byte	0x3f
	.zero		1


	//   ....[25]....
        /*1b68*/ 	.word	0x00016b60
        /*1b6c*/ 	.word	0x00000003
        /*1b70*/ 	.word	0x00000098
        /*1b74*/ 	.short	0x0101
        /*1b76*/ 	.byte	0x3f
	.zero		1


	//   ....[26]....
        /*1b78*/ 	.word	0x000172c0
        /*1b7c*/ 	.word	0x00000005
        /*1b80*/ 	.word	0x00000000
        /*1b84*/ 	.short	0x010a
        /*1b86*/ 	.byte	0x3f
	.zero		1


	//   ....[27]....
        /*1b88*/ 	.word	0x00017340
        /*1b8c*/ 	.word	0x00000007
        /*1b90*/ 	.word	0x00000000
        /*1b94*/ 	.short	0x010a
        /*1b96*/ 	.byte	0x3f
	.zero		1


	//   ....[28]....
        /*1b98*/ 	.word	0x000173d0
        /*1b9c*/ 	.word	0x00000006
        /*1ba0*/ 	.word	0x00000000
        /*1ba4*/ 	.short	0x010a
        /*1ba6*/ 	.byte	0x3f
	.zero		1


	//   ....[29]....
        /*1ba8*/ 	.word	0x00017460
        /*1bac*/ 	.word	0x00000007
        /*1bb0*/ 	.word	0x00000000
        /*1bb4*/ 	.short	0x010a
        /*1bb6*/ 	.byte	0x3f
	.zero		1


	//   ....[30]....
        /*1bb8*/ 	.word	0x000174f0
        /*1bbc*/ 	.word	0x00000006
        /*1bc0*/ 	.word	0x00000000
        /*1bc4*/ 	.short	0x010a
        /*1bc6*/ 	.byte	0x3f
	.zero		1


	//   ....[31]....
        /*1bc8*/ 	.word	0x00017580
        /*1bcc*/ 	.word	0x00000007
        /*1bd0*/ 	.word	0x00000000
        /*1bd4*/ 	.short	0x010a
        /*1bd6*/ 	.byte	0x3f
	.zero		1


	//   ....[32]....
        /*1bd8*/ 	.word	0x00017610
        /*1bdc*/ 	.word	0x00000006
        /*1be0*/ 	.word	0x00000000
        /*1be4*/ 	.short	0x010a
        /*1be6*/ 	.byte	0x3f
	.zero		1


	//   ....[33]....
        /*1be8*/ 	.word	0x000176a0
        /*1bec*/ 	.word	0x00000003
        /*1bf0*/ 	.word	0x00000000
        /*1bf4*/ 	.short	0x010a
        /*1bf6*/ 	.byte	0x3f
	.zero		1


	//   ....[34]....
        /*1bf8*/ 	.word	0x00017700
        /*1bfc*/ 	.word	0x00000004
        /*1c00*/ 	.word	0x00000000
        /*1c04*/ 	.short	0x010a
        /*1c06*/ 	.byte	0x3f
	.zero		1


	//   ....[35]....
        /*1c08*/ 	.word	0x00017750
        /*1c0c*/ 	.word	0x00000005
        /*1c10*/ 	.word	0x00000000
        /*1c14*/ 	.short	0x010a
        /*1c16*/ 	.byte	0x3f
	.zero		1


	//   ....[36]....
        /*1c18*/ 	.word	0x00017820
        /*1c1c*/ 	.word	0x0000000d
        /*1c20*/ 	.word	0x00000040
        /*1c24*/ 	.short	0x010a
        /*1c26*/ 	.byte	0x3f
	.zero		1


	//   ....[37]....
        /*1c28*/ 	.word	0x000178f0
        /*1c2c*/ 	.word	0x00000005
        /*1c30*/ 	.word	0x00000000
        /*1c34*/ 	.short	0x010a
        /*1c36*/ 	.byte	0x3f
	.zero		1


	//   ....[38]....
        /*1c38*/ 	.word	0x00017940
        /*1c3c*/ 	.word	0x00000007
        /*1c40*/ 	.word	0x00000000
        /*1c44*/ 	.short	0x010a
        /*1c46*/ 	.byte	0x3f
	.zero		1


	//   ....[39]....
        /*1c48*/ 	.word	0x00017990
        /*1c4c*/ 	.word	0x00000006
        /*1c50*/ 	.word	0x00000000
        /*1c54*/ 	.short	0x010a
        /*1c56*/ 	.byte	0x3f
	.zero		1


	//   ....[40]....
        /*1c58*/ 	.word	0x000179e0
        /*1c5c*/ 	.word	0x00000007
        /*1c60*/ 	.word	0x00000000
        /*1c64*/ 	.short	0x010a
        /*1c66*/ 	.byte	0x3f
	.zero		1


	//   ....[41]....
        /*1c68*/ 	.word	0x00017a30
        /*1c6c*/ 	.word	0x00000006
        /*1c70*/ 	.word	0x00000000
        /*1c74*/ 	.short	0x010a
        /*1c76*/ 	.byte	0x3f
	.zero		1


	//   ....[42]....
        /*1c78*/ 	.word	0x00017a80
        /*1c7c*/ 	.word	0x00000007
        /*1c80*/ 	.word	0x00000000
        /*1c84*/ 	.short	0x010a
        /*1c86*/ 	.byte	0x3f
	.zero		1


	//   ....[43]....
        /*1c88*/ 	.word	0x00017ad0
        /*1c8c*/ 	.word	0x00000006
        /*1c90*/ 	.word	0x00000000
        /*1c94*/ 	.short	0x010a
        /*1c96*/ 	.byte	0x3f
	.zero		1


	//----- nvinfo : EIATTR_NUM_MBARRIERS
	.align		4
.L_37:
        /*1c98*/ 	.byte	0x03, 0x38
        /*1c9a*/ 	.short	0x0012


	//----- nvinfo : EIATTR_EXIT_INSTR_OFFSETS
	.align		4
        /*1c9c*/ 	.byte	0x04, 0x1c
        /*1c9e*/ 	.short	(.L_39 - .L_38)


	//   ....[0]....
.L_38:
        /*1ca0*/ 	.word	0x00000a60


	//   ....[1]....
        /*1ca4*/ 	.word	0x00001290


	//   ....[2]....
        /*1ca8*/ 	.word	0x00015e00


	//   ....[3]....
        /*1cac*/ 	.word	0x000163b0


	//   ....[4]....
        /*1cb0*/ 	.word	0x000176f0


	//----- nvinfo : EIATTR_MAX_THREADS
	.align		4
.L_39:
        /*1cb4*/ 	.byte	0x04, 0x05
        /*1cb6*/ 	.short	(.L_41 - .L_40)
.L_40:
        /*1cb8*/ 	.word	0x00000180
        /*1cbc*/ 	.word	0x00000001
        /*1cc0*/ 	.word	0x00000001


	//----- nvinfo : EIATTR_CRS_STACK_SIZE
	.align		4
.L_41:
        /*1cc4*/ 	.byte	0x04, 0x1e
        /*1cc6*/ 	.short	(.L_43 - .L_42)
.L_42:
        /*1cc8*/ 	.word	0x00000000


	//----- nvinfo : EIATTR_CBANK_PARAM_SIZE
	.align		4
.L_43:
        /*1ccc*/ 	.byte	0x03, 0x19
        /*1cce*/ 	.short	0x0470


	//----- nvinfo : EIATTR_PARAM_CBANK
	.align		4
        /*1cd0*/ 	.byte	0x04, 0x0a
        /*1cd2*/ 	.short	(.L_45 - .L_44)
	.align		4
.L_44:
        /*1cd4*/ 	.word	index@(.nv.constant0._ZN7cutlass13device_kernelINS_4gemm6kernel13GemmUniversalIN4cute5tupleIJiiiiEEENS1_10collective13CollectiveMmaINS1_34MainloopSm90TmaGmmaWarpSpecializedILi8ENS5_IJNS4_1CILi2EEENSA_ILi1EEESC_EEENS1_35KernelTmaWarpSpecializedCooperativeEEENS5_IJNSA_ILi192EEENSA_ILi256EEENSA_ILi32EEEEEENS_10bfloat16_tENS5_IJlSC_lEEESK_SL_NS4_8TiledMMAINS4_8MMA_AtomIJNS4_4SM904GMMA28MMA_64x256x16_F32BF16BF16_SSILNSP_5MajorE0ELSR_0ELNSP_7ScaleInE1ELSS_1EEEEEENS4_6LayoutISD_NS5_IJSC_NSA_ILi0EEESW_EEEEENS5_IJNS4_10UnderscoreESZ_SZ_EEEEENS4_13SM90_TMA_LOADENS4_14ComposedLayoutINS4_7SwizzleILi2ELi4ELi3EEENS4_18smem_ptr_flag_bitsILi16EEENSV_INS5_IJNSA_ILi8EEESI_EEENS5_IJSI_SC_EEEEEEEvNS4_8identityENS4_23SM90_TMA_LOAD_MULTICASTES1C_vS1D_EENS_8epilogue10collective6detail29Sm90TmaWarpSpecializedAdapterINS1H_15DefaultEpilogueISK_SL_SL_NS1G_6thread17LinearCombinationISK_Li1EffLNS1L_9ScaleType4KindE0ELNS_15FloatRoundStyleE2ESK_EENS1_15EpilogueDefaultEEEEEvvEEEEvNT_6ParamsE)
        /*1cd8*/ 	.short	0x0210
        /*1cda*/ 	.short	0x0470


	//----- nvinfo : EIATTR_SW_WAR
	.align		4
.L_45:
        /*1cdc*/ 	.byte	0x04, 0x36
        /*1cde*/ 	.short	(.L_47 - .L_46)
.L_46:
        /*1ce0*/ 	.word	0x00000008
.L_47:


//--------------------- .nv.callgraph             --------------------------
	.section	.nv.callgraph,"",@"SHT_CUDA_CALLGRAPH"
	.align	4
	.sectionentsize	8
	.align		4
        /*0000*/ 	.word	0x00000000
	.align		4
        /*0004*/ 	.word	0xffffffff
	.align		4
        /*0008*/ 	.word	index@(_ZN7cutlass13device_kernelINS_4gemm6kernel13GemmUniversalIN4cute5tupleIJiiiiEEENS1_10collective13CollectiveMmaINS1_34MainloopSm90TmaGmmaWarpSpecializedILi8ENS5_IJNS4_1CILi2EEENSA_ILi1EEESC_EEENS1_35KernelTmaWarpSpecializedCooperativeEEENS5_IJNSA_ILi192EEENSA_ILi256EEENSA_ILi32EEEEEENS_10bfloat16_tENS5_IJlSC_lEEESK_SL_NS4_8TiledMMAINS4_8MMA_AtomIJNS4_4SM904GMMA28MMA_64x256x16_F32BF16BF16_SSILNSP_5MajorE0ELSR_0ELNSP_7ScaleInE1ELSS_1EEEEEENS4_6LayoutISD_NS5_IJSC_NSA_ILi0EEESW_EEEEENS5_IJNS4_10UnderscoreESZ_SZ_EEEEENS4_13SM90_TMA_LOADENS4_14ComposedLayoutINS4_7SwizzleILi2ELi4ELi3EEENS4_18smem_ptr_flag_bitsILi16EEENSV_INS5_IJNSA_ILi8EEESI_EEENS5_IJSI_SC_EEEEEEEvNS4_8identityENS4_23SM90_TMA_LOAD_MULTICASTES1C_vS1D_EENS_8epilogue10collective6detail29Sm90TmaWarpSpecializedAdapterINS1H_15DefaultEpilogueISK_SL_SL_NS1G_6thread17LinearCombinationISK_Li1EffLNS1L_9ScaleType4KindE0ELNS_15FloatRoundStyleE2ESK_EENS1_15EpilogueDefaultEEEEEvvEEEEvNT_6ParamsE)
	.align		4
        /*000c*/ 	.word	index@(__assertfail)
	.align		4
        /*0010*/ 	.word	0x00000000
	.align		4
        /*0014*/ 	.word	0xfffffffe
	.align		4
        /*0018*/ 	.word	0x00000000
	.align		4
        /*001c*/ 	.word	0xfffffffd
	.align		4
        /*0020*/ 	.word	0x00000000
	.align		4
        /*0024*/ 	.word	0xfffffffc


//--------------------- .nv.constant4             --------------------------
	.section	.nv.constant4,"a",@progbits
	.align	8
	.align		8
.nv.constant4:
        /*0000*/ 	.dword	__assertfail
	.align		8
        /*0008*/ 	.dword	__unnamed_1
	.align		8
        /*0010*/ 	.dword	_ZN39_INTERNAL_fa6fd9d8_4_k_cu_c090e0cc_52504cuda3std3__45__cpo5beginE
	.align		8
        /*0018*/ 	.dword	_ZN39_INTERNAL_fa6fd9d8_4_k_cu_c090e0cc_52504cuda3std3__45__cpo3endE
	.align		8
        /*0020*/ 	.dword	_ZN39_INTERNAL_fa6fd9d8_4_k_cu_c090e0cc_52504cuda3std3__45__cpo6cbeginE
	.align		8
        /*0028*/ 	.dword	_ZN39_INTERNAL_fa6fd9d8_4_k_cu_c090e0cc_52504cuda3std3__45__cpo4cendE
	.align		8
        /*0030*/ 	.dword	_ZN39_INTERNAL_fa6fd9d8_4_k_cu_c090e0cc_52504cuda3std3__441_GLOBAL__N__fa6fd9d8_4_k_cu_c090e0cc_52506ignoreE
	.align		8
        /*0038*/ 	.dword	_ZN39_INTERNAL_fa6fd9d8_4_k_cu_c090e0cc_52504cuda3std3__419piecewise_constructE
	.align		8
        /*0040*/ 	.dword	_ZN39_INTERNAL_fa6fd9d8_4_k_cu_c090e0cc_52504cuda3std3__48in_placeE
	.align		8
        /*0048*/ 	.dword	_ZN39_INTERNAL_fa6fd9d8_4_k_cu_c090e0cc_52504cuda3std6ranges3__45__cpo4swapE
	.align		8
        /*0050*/ 	.dword	_ZN39_INTERNAL_fa6fd9d8_4_k_cu_c090e0cc_52504cuda3std6ranges3__45__cpo9iter_moveE
	.align		8
        /*0058*/ 	.dword	_ZN39_INTERNAL_fa6fd9d8_4_k_cu_c090e0cc_52504cute7productE
	.align		8
        /*0060*/ 	.dword	_ZN39_INTERNAL_fa6fd9d8_4_k_cu_c090e0cc_52504cute1_E
	.align		8
        /*0068*/ 	.dword	$str$22
	.align		8
        /*0070*/ 	.dword	$str$23


//--------------------- .text._ZN7cutlass13device_kernelINS_4gemm6kernel13GemmUniversalIN4cute5tupleIJiiiiEEENS1_10collective13CollectiveMmaINS1_34MainloopSm90TmaGmmaWarpSpecializedILi8ENS5_IJNS4_1CILi2EEENSA_ILi1EEESC_EEENS1_35KernelTmaWarpSpecializedCooperativeEEENS5_IJNSA_ILi192EEENSA_ILi256EEENSA_ILi32EEEEEENS_10bfloat16_tENS5_IJlSC_lEEESK_SL_NS4_8TiledMMAINS4_8MMA_AtomIJNS4_4SM904GMMA28MMA_64x256x16_F32BF16BF16_SSILNSP_5MajorE0ELSR_0ELNSP_7ScaleInE1ELSS_1EEEEEENS4_6LayoutISD_NS5_IJSC_NSA_ILi0EEESW_EEEEENS5_IJNS4_10UnderscoreESZ_SZ_EEEEENS4_13SM90_TMA_LOADENS4_14ComposedLayoutINS4_7SwizzleILi2ELi4ELi3EEENS4_18smem_ptr_flag_bitsILi16EEENSV_INS5_IJNSA_ILi8EEESI_EEENS5_IJSI_SC_EEEEEEEvNS4_8identityENS4_23SM90_TMA_LOAD_MULTICASTES1C_vS1D_EENS_8epilogue10collective6detail29Sm90TmaWarpSpecializedAdapterINS1H_15DefaultEpilogueISK_SL_SL_NS1G_6thread17LinearCombinationISK_Li1EffLNS1L_9ScaleType4KindE0ELNS_15FloatRoundStyleE2ESK_EENS1_15EpilogueDefaultEEEEEvvEEEEvNT_6ParamsE --------------------------
	.section	.text._ZN7cutlass13device_kernelINS_4gemm6kernel13GemmUniversalIN4cute5tupleIJiiiiEEENS1_10collective13CollectiveMmaINS1_34MainloopSm90TmaGmmaWarpSpecializedILi8ENS5_IJNS4_1CILi2EEENSA_ILi1EEESC_EEENS1_35KernelTmaWarpSpecializedCooperativeEEENS5_IJNSA_ILi192EEENSA_ILi256EEENSA_ILi32EEEEEENS_10bfloat16_tENS5_IJlSC_lEEESK_SL_NS4_8TiledMMAINS4_8MMA_AtomIJNS4_4SM904GMMA28MMA_64x256x16_F32BF16BF16_SSILNSP_5MajorE0ELSR_0ELNSP_7ScaleInE1ELSS_1EEEEEENS4_6LayoutISD_NS5_IJSC_NSA_ILi0EEESW_EEEEENS5_IJNS4_10UnderscoreESZ_SZ_EEEEENS4_13SM90_TMA_LOADENS4_14ComposedLayoutINS4_7SwizzleILi2ELi4ELi3EEENS4_18smem_ptr_flag_bitsILi16EEENSV_INS5_IJNSA_ILi8EEESI_EEENS5_IJSI_SC_EEEEEEEvNS4_8identityENS4_23SM90_TMA_LOAD_MULTICASTES1C_vS1D_EENS_8epilogue10collective6detail29Sm90TmaWarpSpecializedAdapterINS1H_15DefaultEpilogueISK_SL_SL_NS1G_6thread17LinearCombinationISK_Li1EffLNS1L_9ScaleType4KindE0ELNS_15FloatRoundStyleE2ESK_EENS1_15EpilogueDefaultEEEEEvvEEEEvNT_6ParamsE,"ax",@progbits
	.align	128
.text._ZN7cutlass13device_kernelINS_4gemm6kernel13GemmUniversalIN4cute5tupleIJiiiiEEENS1_10collective13CollectiveMmaINS1_34MainloopSm90TmaGmmaWarpSpecializedILi8ENS5_IJNS4_1CILi2EEENSA_ILi1EEESC_EEENS1_35KernelTmaWarpSpecializedCooperativeEEENS5_IJNSA_ILi192EEENSA_ILi256EEENSA_ILi32EEEEEENS_10bfloat16_tENS5_IJlSC_lEEESK_SL_NS4_8TiledMMAINS4_8MMA_AtomIJNS4_4SM904GMMA28MMA_64x256x16_F32BF16BF16_SSILNSP_5MajorE0ELSR_0ELNSP_7ScaleInE1ELSS_1EEEEEENS4_6LayoutISD_NS5_IJSC_NSA_ILi0EEESW_EEEEENS5_IJNS4_10UnderscoreESZ_SZ_EEEEENS4_13SM90_TMA_LOADENS4_14ComposedLayoutINS4_7SwizzleILi2ELi4ELi3EEENS4_18smem_ptr_flag_bitsILi16EEENSV_INS5_IJNSA_ILi8EEESI_EEENS5_IJSI_SC_EEEEEEEvNS4_8identityENS4_23SM90_TMA_LOAD_MULTICASTES1C_vS1D_EENS_8epilogue10collective6detail29Sm90TmaWarpSpecializedAdapterINS1H_15DefaultEpilogueISK_SL_SL_NS1G_6thread17LinearCombinationISK_Li1EffLNS1L_9ScaleType4KindE0ELNS_15FloatRoundStyleE2ESK_EENS1_15EpilogueDefaultEEEEEvvEEEEvNT_6ParamsE:
        .type           _ZN7cutlass13device_kernelINS_4gemm6kernel13GemmUniversalIN4cute5tupleIJiiiiEEENS1_10collective13CollectiveMmaINS1_34MainloopSm90TmaGmmaWarpSpecializedILi8ENS5_IJNS4_1CILi2EEENSA_ILi1EEESC_EEENS1_35KernelTmaWarpSpecializedCooperativeEEENS5_IJNSA_ILi192EEENSA_ILi256EEENSA_ILi32EEEEEENS_10bfloat16_tENS5_IJlSC_lEEESK_SL_NS4_8TiledMMAINS4_8MMA_AtomIJNS4_4SM904GMMA28MMA_64x256x16_F32BF16BF16_SSILNSP_5MajorE0ELSR_0ELNSP_7ScaleInE1ELSS_1EEEEEENS4_6LayoutISD_NS5_IJSC_NSA_ILi0EEESW_EEEEENS5_IJNS4_10UnderscoreESZ_SZ_EEEEENS4_13SM90_TMA_LOADENS4_14ComposedLayoutINS4_7SwizzleILi2ELi4ELi3EEENS4_18smem_ptr_flag_bitsILi16EEENSV_INS5_IJNSA_ILi8EEESI_EEENS5_IJSI_SC_EEEEEEEvNS4_8identityENS4_23SM90_TMA_LOAD_MULTICASTES1C_vS1D_EENS_8epilogue10collective6detail29Sm90TmaWarpSpecializedAdapterINS1H_15DefaultEpilogueISK_SL_SL_NS1G_6thread17LinearCombinationISK_Li1EffLNS1L_9ScaleType4KindE0ELNS_15FloatRoundStyleE2ESK_EENS1_15EpilogueDefaultEEEEEvvEEEEvNT_6ParamsE,@function
        .size           _ZN7cutlass13device_kernelINS_4gemm6kernel13GemmUniversalIN4cute5tupleIJiiiiEEENS1_10collective13CollectiveMmaINS1_34MainloopSm90TmaGmmaWarpSpecializedILi8ENS5_IJNS4_1CILi2EEENSA_ILi1EEESC_EEENS1_35KernelTmaWarpSpecializedCooperativeEEENS5_IJNSA_ILi192EEENSA_ILi256EEENSA_ILi32EEEEEENS_10bfloat16_tENS5_IJlSC_lEEESK_SL_NS4_8TiledMMAINS4_8MMA_AtomIJNS4_4SM904GMMA28MMA_64x256x16_F32BF16BF16_SSILNSP_5MajorE0ELSR_0ELNSP_7ScaleInE1ELSS_1EEEEEENS4_6LayoutISD_NS5_IJSC_NSA_ILi0EEESW_EEEEENS5_IJNS4_10UnderscoreESZ_SZ_EEEEENS4_13SM90_TMA_LOADENS4_14ComposedLayoutINS4_7SwizzleILi2ELi4ELi3EEENS4_18smem_ptr_flag_bitsILi16EEENSV_INS5_IJNSA_ILi8EEESI_EEENS5_IJSI_SC_EEEEEEEvNS4_8identityENS4_23SM90_TMA_LOAD_MULTICASTES1C_vS1D_EENS_8epilogue10collective6detail29Sm90TmaWarpSpecializedAdapterINS1H_15DefaultEpilogueISK_SL_SL_NS1G_6thread17LinearCombinationISK_Li1EffLNS1L_9ScaleType4KindE0ELNS_15FloatRoundStyleE2ESK_EENS1_15EpilogueDefaultEEEEEvvEEEEvNT_6ParamsE,(.L_x_588 - _ZN7cutlass13device_kernelINS_4gemm6kernel13GemmUniversalIN4cute5tupleIJiiiiEEENS1_10collective13CollectiveMmaINS1_34MainloopSm90TmaGmmaWarpSpecializedILi8ENS5_IJNS4_1CILi2EEENSA_ILi1EEESC_EEENS1_35KernelTmaWarpSpecializedCooperativeEEENS5_IJNSA_ILi192EEENSA_ILi256EEENSA_ILi32EEEEEENS_10bfloat16_tENS5_IJlSC_lEEESK_SL_NS4_8TiledMMAINS4_8MMA_AtomIJNS4_4SM904GMMA28MMA_64x256x16_F32BF16BF16_SSILNSP_5MajorE0ELSR_0ELNSP_7ScaleInE1ELSS_1EEEEEENS4_6LayoutISD_NS5_IJSC_NSA_ILi0EEESW_EEEEENS5_IJNS4_10UnderscoreESZ_SZ_EEEEENS4_13SM90_TMA_LOADENS4_14ComposedLayoutINS4_7SwizzleILi2ELi4ELi3EEENS4_18smem_ptr_flag_bitsILi16EEENSV_INS5_IJNSA_ILi8EEESI_EEENS5_IJSI_SC_EEEEEEEvNS4_8identityENS4_23SM90_TMA_LOAD_MULTICASTES1C_vS1D_EENS_8epilogue10collective6detail29Sm90TmaWarpSpecializedAdapterINS1H_15DefaultEpilogueISK_SL_SL_NS1G_6thread17LinearCombinationISK_Li1EffLNS1L_9ScaleType4KindE0ELNS_15FloatRoundStyleE2ESK_EENS1_15EpilogueDefaultEEEEEvvEEEEvNT_6ParamsE)
        .other          _ZN7cutlass13device_kernelINS_4gemm6kernel13GemmUniversalIN4cute5tupleIJiiiiEEENS1_10collective13CollectiveMmaINS1_34MainloopSm90TmaGmmaWarpSpecializedILi8ENS5_IJNS4_1CILi2EEENSA_ILi1EEESC_EEENS1_35KernelTmaWarpSpecializedCooperativeEEENS5_IJNSA_ILi192EEENSA_ILi256EEENSA_ILi32EEEEEENS_10bfloat16_tENS5_IJlSC_lEEESK_SL_NS4_8TiledMMAINS4_8MMA_AtomIJNS4_4SM904GMMA28MMA_64x256x16_F32BF16BF16_SSILNSP_5MajorE0ELSR_0ELNSP_7ScaleInE1ELSS_1EEEEEENS4_6LayoutISD_NS5_IJSC_NSA_ILi0EEESW_EEEEENS5_IJNS4_10UnderscoreESZ_SZ_EEEEENS4_13SM90_TMA_LOADENS4_14ComposedLayoutINS4_7SwizzleILi2ELi4ELi3EEENS4_18smem_ptr_flag_bitsILi16EEENSV_INS5_IJNSA_ILi8EEESI_EEENS5_IJSI_SC_EEEEEEEvNS4_8identityENS4_23SM90_TMA_LOAD_MULTICASTES1C_vS1D_EENS_8epilogue10collective6detail29Sm90TmaWarpSpecializedAdapterINS1H_15DefaultEpilogueISK_SL_SL_NS1G_6thread17LinearCombinationISK_Li1EffLNS1L_9ScaleType4KindE0ELNS_15FloatRoundStyleE2ESK_EENS1_15EpilogueDefaultEEEEEvvEEEEvNT_6ParamsE,@"STO_CUDA_ENTRY STV_DEFAULT"
_ZN7cutlass13device_kernelINS_4gemm6kernel13GemmUniversalIN4cute5tupleIJiiiiEEENS1_10collective13CollectiveMmaINS1_34MainloopSm90TmaGmmaWarpSpecializedILi8ENS5_IJNS4_1CILi2EEENSA_ILi1EEESC_EEENS1_35KernelTmaWarpSpecializedCooperativeEEENS5_IJNSA_ILi192EEENSA_ILi256EEENSA_ILi32EEEEEENS_10bfloat16_tENS5_IJlSC_lEEESK_SL_NS4_8TiledMMAINS4_8MMA_AtomIJNS4_4SM904GMMA28MMA_64x256x16_F32BF16BF16_SSILNSP_5MajorE0ELSR_0ELNSP_7ScaleInE1ELSS_1EEEEEENS4_6LayoutISD_NS5_IJSC_NSA_ILi0EEESW_EEEEENS5_IJNS4_10UnderscoreESZ_SZ_EEEEENS4_13SM90_TMA_LOADENS4_14ComposedLayoutINS4_7SwizzleILi2ELi4ELi3EEENS4_18smem_ptr_flag_bitsILi16EEENSV_INS5_IJNSA_ILi8EEESI_EEENS5_IJSI_SC_EEEEEEEvNS4_8identityENS4_23SM90_TMA_LOAD_MULTICASTES1C_vS1D_EENS_8epilogue10collective6detail29Sm90TmaWarpSpecializedAdapterINS1H_15DefaultEpilogueISK_SL_SL_NS1G_6thread17LinearCombinationISK_Li1EffLNS1L_9ScaleType4KindE0ELNS_15FloatRoundStyleE2ESK_EENS1_15EpilogueDefaultEEEEEvvEEEEvNT_6ParamsE:
[----:B------:R-:W0:Y:S02]  /*0000*/  LDC R1, c[0x0][0x28] ;  /* 0x00000a00ff017b82 */ /* 0x000e240000000800 */
[----:B0-----:R-:W-:Y:S01]  /*0010*/  VIADD R1, R1, 0xfffffb20 ;  /* 0xfffffb2001017836 */ /* 0x001fe20000000000 */
[----:B------:R-:W0:Y:S01]  /*0020*/  S2R R4, SR_TID.X ;  /* 0x0000000000047919 */ /* 0x000e220000002100 */
[----:B------:R-:W-:Y:S01]  /*0030*/  ELECT P0, URZ, PT ;  /* 0x00000000003f782f */ /* 0x000fe20003800000 */
[----:B------:R-:W-:Y:S01]  /*0040*/  BSSY B0, `(.L_x_0) ;  /* 0x0000015000007945 */ /* 0x000fe20003800000 */
[--C-:B0-----:R-:W-:Y:S02]  /*0050*/  SHF.R.U32.HI R0, RZ, 0x5, R4.reuse ;  /* 0x00000005ff007819 */ /* 0x101fe40000011604 */
[----:B------:R-:W-:-:S03]  /*0060*/  SHF.R.U32.HI R2, RZ, 0x7, R4 ;  /* 0x00000007ff027819 */ /* 0x000fc60000011604 */
[----:B------:R-:W0:Y:S04]  /*0070*/  SHFL.IDX PT, R3, R0, RZ, 0x1f ;  /* 0x00001fff00037589 */ /* 0x000e2800000e0000 */
[----:B------:R-:W1:Y:S01]  /*0080*/  SHFL.IDX PT, R2, R2, RZ, 0x1f ;  /* 0x00001fff02027589 */ /* 0x000e6200000e0000 */
[----:B0-----:R-:W-:Y:S02]  /*0090*/  R2UR UR4, R3 ;  /* 0x00000000030472ca */ /* 0x001fe400000e0000 */
[----:B-1----:R-:W-:-:S11]  /*00a0*/  R2UR UR6, R2 ;  /* 0x00000000020672ca */ /* 0x002fd600000e0000 */
[----:B------:R-:W-:Y:S02]  /*00b0*/  USHF.R.S32.HI UR5, URZ, 0x1f, UR4 ;  /* 0x0000001f3f057899 */ /* 0x000fe40008011404 */
[----:B------:R-:W-:Y:S02]  /*00c0*/  ISETP.NE.OR P0, PT, RZ, UR4, !P0 ;  /* 0x00000004ff007c0c */ /* 0x000fe4000c705670 */
[----:B------:R-:W-:-:S04]  /*00d0*/  ULEA.HI UR5, UR5, UR4, URZ, 0x2 ;  /* 0x0000000405057291 */ /* 0x000fc8000f8f103f */
[----:B------:R-:W-:-:S04]  /*00e0*/  ULOP3.LUT UR5, UR5, 0xfffffffc, URZ, 0xc0, !UPT ;  /* 0xfffffffc05057892 */ /* 0x000fc8000f8ec03f */
[----:B------:R-:W-:-:S03]  /*00f0*/  UIADD3 UR8, UR4, -UR5, URZ ;  /* 0x8000000504087290 */ /* 0x000fc6000fffe03f */
[----:B------:R-:W-:Y:S09]  /*0100*/  @P0 BRA `(.L_x_1) ;  /* 0x0000000000200947 */ /* 0x000ff20003800000 */
[----:B------:R-:W-:Y:S02]  /*0110*/  ULDC.64 UR4, c[0x0][0x198] ;  /* 0x0000660000047ab9 */ /* 0x000fe40000000a00 */
[----:B------:R-:W-:Y:S02]  /*0120*/  UIADD3 UR10, UP0, UR4, 0xf0, URZ ;  /* 0x000000f0040a7890 */ /* 0x000fe4000ff1e03f */
[----:B------:R-:W-:Y:S02]  /*0130*/  UIADD3 UR4, UP1, UR4, 0x1f0, URZ ;  /* 0x000001f004047890 */ /* 0x000fe4000ff3e03f */
[----:B------:R-:W-:Y:S02]  /*0140*/  UIADD3.X UR11, URZ, UR5, URZ, UP0, !UPT ;  /* 0x000000053f0b7290 */ /* 0x000fe400087fe43f */
[----:B------:R-:W-:-:S07]  /*0150*/  UIADD3.X UR5, URZ, UR5, URZ, UP1, !UPT ;  /* 0x000000053f057290 */ /* 0x000fce0008ffe43f */
[----:B------:R0:W-:Y:S02]  /*0160*/  UTMACCTL.PF [UR10] ;  /* 0x000000000a0079b9 */ /* 0x0001e40008040000 */
[----:B------:R0:W-:Y:S02]  /*0170*/  UTMACCTL.PF [UR4] ;  /* 0x00000000040079b9 */ /* 0x0001e40008040000 */
[----:B0-----:R-:W-:Y:S01]  /*0180*/  NOP ;  /* 0x0000000000007918 */ /* 0x001fe20000000000 */
.L_x_1:
[----:B------:R-:W-:Y:S05]  /*0190*/  BSYNC B0 ;  /* 0x0000000000007941 */ /* 0x000fea0003800000 */
.L_x_0:
[----:B------:R-:W0:Y:S01]  /*01a0*/  SHFL.IDX PT, R3, R0, RZ, 0x1f ;  /* 0x00001fff00037589 */ /* 0x000e2200000e0000 */
[----:B------:R-:W-:Y:S01]  /*01b0*/  UISETP.NE.AND UP0, UPT, UR8, 0x3, UPT ;  /* 0x000000030800788c */ /* 0x000fe2000bf05270 */
[----:B------:R-:W-:Y:S01]  /*01c0*/  ISETP.NE.AND P1, PT, RZ, UR6, PT ;  /* 0x00000006ff007c0c */ /* 0x000fe2000bf25270 */
[----:B------:R-:W-:Y:S02]  /*01d0*/  UIADD3 UR10, UR6, -0x1, URZ ;  /* 0xffffffff060a7890 */ /* 0x000fe4000fffe03f */
[----:B------:R-:W-:Y:S02]  /*01e0*/  UISETP.EQ.OR UP0, UPT, UR8, URZ, !UP0 ;  /* 0x0000003f0800728c */ /* 0x000fe4000c702670 */
[----:B------:R-:W-:Y:S02]  /*01f0*/  UISETP.GE.U32.AND UP1, UPT, UR10, 0x2, UPT ;  /* 0x000000020a00788c */ /* 0x000fe4000bf26070 */
[----:B------:R-:W-:-:S04]  /*0200*/  UISETP.EQ.AND UP0, UPT, UR6, URZ, UP0 ;  /* 0x0000003f0600728c */ /* 0x000fc80008702270 */
[----:B------:R-:W-:-:S04]  /*0210*/  USEL UR40, URZ, 0x1, !UP0 ;  /* 0x000000013f287887 */ /* 0x000fc8000c000000 */
[----:B------:R-:W-:Y:S01]  /*0220*/  USEL UR40, UR40, 0x2, UP1 ;  /* 0x0000000228287887 */ /* 0x000fe20008800000 */
[----:B0-----:R-:W-:-:S13]  /*0230*/  ISETP.NE.AND P0, PT, R3, RZ, PT ;  /* 0x000000ff0300720c */ /* 0x001fda0003f05270 */
[----:B------:R-:W-:Y:S05]  /*0240*/  @P0 BRA `(.L_x_2) ;  /* 0x0000000000840947 */ /* 0x000fea0003800000 */
[----:B------:R-:W-:Y:S01]  /*0250*/  ELECT P0, URZ, PT ;  /* 0x00000000003f782f */ /* 0x000fe20003800000 */
[----:B------:R-:W-:-:S12]  /*0260*/  BSSY B0, `(.L_x_2) ;  /* 0x000001f000007945 */ /* 0x000fd80003800000 */
[----:B------:R-:W-:Y:S05]  /*0270*/  @!P0 BRA `(.L_x_3) ;  /* 0x0000000000748947 */ /* 0x000fea0003800000 */
[----:B------:R-:W0:Y:S01]  /*0280*/  S2UR UR9, SR_CgaCtaId ;  /* 0x00000000000979c3 */ /* 0x000e220000008800 */
[----:B------:R-:W-:Y:S01]  /*0290*/  UMOV UR4, 0x400 ;  /* 0x0000040000047882 */ /* 0x000fe20000000000 */
[----:B------:R-:W-:Y:S01]  /*02a0*/  UMOV UR5, 0x1 ;  /* 0x0000000100057882 */ /* 0x000fe20000000000 */
[----:B------:R-:W-:Y:S02]  /*02b0*/  UMOV UR6, 0x4 ;  /* 0x0000000400067882 */ /* 0x000fe40000000000 */
[----:B------:R-:W-:-:S04]  /*02c0*/  UIADD3 UR6, -UR6, 0x100000, URZ ;  /* 0x0010000006067890 */ /* 0x000fc8000fffe13f */
[----:B------:R-:W-:Y:S02]  /*02d0*/  USHF.L.U32 UR7, UR6, 0xb, URZ ;  /* 0x0000000b06077899 */ /* 0x000fe4000800063f */
[----:B------:R-:W-:Y:S02]  /*02e0*/  USHF.L.U32 UR6, UR6, 0x1, URZ ;  /* 0x0000000106067899 */ /* 0x000fe4000800063f */
[----:B0-----:R-:W-:Y:S02]  /*02f0*/  ULEA UR9, UR9, UR4, 0x18 ;  /* 0x0000000409097291 */ /* 0x001fe4000f8ec03f */
[----:B------:R-:W-:-:S04]  /*0300*/  UIADD3 UR4, -UR5, 0x100000, URZ ;  /* 0x0010000005047890 */ /* 0x000fc8000fffe13f */
[----:B------:R-:W-:Y:S02]  /*0310*/  USHF.L.U32 UR5, UR4, 0xb, URZ ;  /* 0x0000000b04057899 */ /* 0x000fe4000800063f */
[----:B------:R-:W-:Y:S01]  /*0320*/  USHF.L.U32 UR4, UR4, 0x1, URZ ;  /* 0x0000000104047899 */ /* 0x000fe2000800063f */
[----:B------:R-:W0:Y:S11]  /*0330*/  FENCE.VIEW.ASYNC.S ;  /* 0x00000000000073c6 */ /* 0x000e360000000000 */
[----:B0-----:R0:W1:Y:S01]  /*0340*/  SYNCS.EXCH.64 URZ, [UR9], UR4 ;  /* 0x00000004093f75b2 */ /* 0x0010620008000100 */
[----:B------:R0:W2:Y:S01]  /*0350*/  SYNCS.EXCH.64 URZ, [UR9+0x40], UR6 ;  /* 0x00004006093f75b2 */ /* 0x0000a20008000100 */
[----:B------:R0:W3:Y:S01]  /*0360*/  SYNCS.EXCH.64 URZ, [UR9+0x8], UR4 ;  /* 0x00000804093f75b2 */ /* 0x0000e20008000100 */
[----:B------:R0:W4:Y:S01]  /*0370*/  SYNCS.EXCH.64 URZ, [UR9+0x48], UR6 ;  /* 0x00004806093f75b2 */ /* 0x0001220008000100 */
[----:B------:R0:W0:Y:S01]  /*0380*/  SYNCS.EXCH.64 URZ, [UR9+0x10], UR4 ;  /* 0x00001004093f75b2 */ /* 0x0000220008000100 */
        /* <DEDUP_REMOVED lines=11> */
[----:B------:R-:W-:Y:S01]  /*0440*/  NOP ;  /* 0x0000000000007918 */ /* 0x000fe20000000000 */
.L_x_3:
[----:B0-----:R-:W-:Y:S05]  /*0450*/  BSYNC B0 ;  /* 0x0000000000007941 */ /* 0x001fea0003800000 */
.L_x_2:
[----:B------:R-:W-:Y:S01]  /*0460*/  SHF.R.S32.HI R2, RZ, 0x1f, R4 ;  /* 0x0000001fff027819 */ /* 0x000fe20000011404 */
[----:B------:R-:W0:Y:S01]  /*0470*/  SHFL.IDX PT, R0, R0, RZ, 0x1f ;  /* 0x00001fff00007589 */ /* 0x000e2200000e0000 */
[----:B------:R-:W5:Y:S01]  /*0480*/  S2UR UR9, SR_CTAID.X ;  /* 0x00000000000979c3 */ /* 0x000f620000002500 */
[----:B------:R-:W-:Y:S02]  /*0490*/  ELECT P0, URZ, PT ;  /* 0x00000000003f782f */ /* 0x000fe40003800000 */
[----:B------:R-:W-:Y:S01]  /*04a0*/  LEA.HI R2, R2, R4, RZ, 0x7 ;  /* 0x0000000402027211 */ /* 0x000fe200078f38ff */
[----:B------:R-:W-:Y:S01]  /*04b0*/  ULDC UR4, c[0x0][0x150] ;  /* 0x0000540000047ab9 */ /* 0x000fe20000000800 */
[----:B------:R-:W-:Y:S01]  /*04c0*/  SHF.R.S32.HI R6, RZ, 0x1f, R3 ;  /* 0x0000001fff067819 */ /* 0x000fe20000011403 */
[----:B------:R-:W-:Y:S01]  /*04d0*/  NOP ;  /* 0x0000000000007918 */ /* 0x000fe20000000000 */
[----:B------:R-:W-:Y:S01]  /*04e0*/  LOP3.LUT R2, R2, 0xffffff80, RZ, 0xc0, !PT ;  /* 0xffffff8002027812 */ /* 0x000fe200078ec0ff */
[----:B------:R-:W-:Y:S01]  /*04f0*/  NOP ;  /* 0x0000000000007918 */ /* 0x000fe20000000000 */
[----:B------:R-:W-:Y:S01]  /*0500*/  LEA.HI R6, R6, R3, RZ, 0x2 ;  /* 0x0000000306067211 */ /* 0x000fe200078f10ff */
[----:B------:R-:W1:Y:S01]  /*0510*/  LDC R8, c[0x0][0x144] ;  /* 0x00005100ff087b82 */ /* 0x000e620000000800 */
[----:B------:R-:W-:-:S02]  /*0520*/  IMAD.MOV.U32 R17, RZ, RZ, 0x1 ;  /* 0x00000001ff117424 */ /* 0x000fc400078e00ff */
[----:B------:R-:W-:Y:S01]  /*0530*/  IMAD.IADD R4, R4, 0x1, -R2 ;  /* 0x0000000104047824 */ /* 0x000fe200078e0a02 */
[----:B------:R-:W-:Y:S01]  /*0540*/  LOP3.LUT R6, R6, 0x3ffffffc, RZ, 0xc0, !PT ;  /* 0x3ffffffc06067812 */ /* 0x000fe200078ec0ff */
[----:B------:R-:W2:Y:S03]  /*0550*/  S2R R2, SR_CTAID.Y ;  /* 0x0000000000027919 */ /* 0x000ea60000002600 */
[----:B------:R-:W-:Y:S01]  /*0560*/  SHF.R.S32.HI R5, RZ, 0x1f, R4 ;  /* 0x0000001fff057819 */ /* 0x000fe20000011404 */
[----:B------:R-:W-:Y:S01]  /*0570*/  IMAD.IADD R6, R3, 0x1, -R6 ;  /* 0x0000000103067824 */ /* 0x000fe200078e0a06 */
[----:B------:R-:W3:Y:S02]  /*0580*/  LDC R11, c[0x0][0x148] ;  /* 0x00005200ff0b7b82 */ /* 0x000ee40000000800 */
[----:B------:R-:W-:Y:S02]  /*0590*/  LEA.HI R5, R5, R4, RZ, 0x3 ;  /* 0x0000000405057211 */ /* 0x000fe400078f18ff */
[----:B0-----:R-:W-:-:S02]  /*05a0*/  ISETP.NE.OR P0, PT, R0, RZ, !P0 ;  /* 0x000000ff0000720c */ /* 0x001fc40004705670 */
[--C-:B------:R-:W-:Y:S02]  /*05b0*/  SHF.R.S32.HI R0, RZ, 0x3, R5.reuse ;  /* 0x00000003ff007819 */ /* 0x100fe40000011405 */
[----:B------:R-:W-:Y:S02]  /*05c0*/  SHF.R.S32.HI R5, RZ, 0x1f, R5 ;  /* 0x0000001fff057819 */ /* 0x000fe40000011405 */
[----:B-----5:R-:W-:Y:S02]  /*05d0*/  I2FP.F32.U32 R7, UR9 ;  /* 0x0000000900077c45 */ /* 0x020fe40008201000 */
[----:B------:R-:W-:-:S03]  /*05e0*/  LEA.HI R5, R5, R0, RZ, 0x2 ;  /* 0x0000000005057211 */ /* 0x000fc600078f10ff */
[----:B------:R-:W-:Y:S01]  /*05f0*/  FMUL R7, R7, UR4 ;  /* 0x0000000407077c20 */ /* 0x000fe20008400000 */
[----:B------:R-:W-:Y:S01]  /*0600*/  LOP3.LUT R5, R5, 0xfffffffc, RZ, 0xc0, !PT ;  /* 0xfffffffc05057812 */ /* 0x000fe200078ec0ff */
[----:B------:R-:W-:Y:S01]  /*0610*/  VOTEU.ALL UP0, P0 ;  /* 0x00000000003f7886 */ /* 0x000fe20000000000 */
[----:B------:R-:W-:Y:S01]  /*0620*/  ULDC UR4, c[0x0][0x154] ;  /* 0x0000550000047ab9 */ /* 0x000fe20000000800 */
[----:B------:R-:W-:Y:S02]  /*0630*/  VOTEU.ALL UP1, P0 ;  /* 0x00000000003f7886 */ /* 0x000fe40000020000 */
[----:B------:R-:W0:Y:S01]  /*0640*/  F2I.U32.TRUNC.NTZ R7, R7 ;  /* 0x0000000700077305 */ /* 0x000e22000020f000 */
[----:B------:R-:W-:Y:S01]  /*0650*/  IMAD.IADD R5, R0, 0x1, -R5 ;  /* 0x0000000100057824 */ /* 0x000fe200078e0a05 */
[----:B------:R-:W5:Y:S01]  /*0660*/  @!UP0 S2UR UR7, SR_CgaCtaId ;  /* 0x00000000000789c3 */ /* 0x000f620000008800 */
[----:B------:R-:W-:Y:S02]  /*0670*/  @!UP0 UMOV UR6, 0x400 ;  /* 0x0000040000068882 */ /* 0x000fe40000000000 */
[----:B------:R-:W-:Y:S01]  /*0680*/  IMAD R5, R6, 0x4, R5 ;  /* 0x0000000406057824 */ /* 0x000fe200078e0205 */
[----:B--2---:R-:W-:-:S04]  /*0690*/  I2FP.F32.U32 R9, R2 ;  /* 0x0000000200097245 */ /* 0x004fc80000201000 */
[----:B------:R-:W-:Y:S01]  /*06a0*/  LEA.HI R0, R5, R5, RZ, 0x1 ;  /* 0x0000000505007211 */ /* 0x000fe200078f08ff */
[----:B------:R-:W-:Y:S01]  /*06b0*/  FMUL R9, R9, UR4 ;  /* 0x0000000409097c20 */ /* 0x000fe20008400000 */
[C---:B------:R-:W-:Y:S01]  /*06c0*/  SHF.L.U32 R154, R5.reuse, 0x2, RZ ;  /* 0x00000002059a7819 */ /* 0x040fe200000006ff */
[----:B------:R-:W-:Y:S01]  /*06d0*/  UMOV UR4, 0x20 ;  /* 0x0000002000047882 */ /* 0x000fe20000000000 */
[----:B------:R-:W-:Y:S01]  /*06e0*/  LOP3.LUT R6, R0, 0xfffffffe, RZ, 0xc0, !PT ;  /* 0xfffffffe00067812 */ /* 0x000fe200078ec0ff */
[----:B0-----:R-:W-:Y:S01]  /*06f0*/  IMAD.MOV R13, RZ, RZ, -R7 ;  /* 0x000000ffff0d7224 */ /* 0x001fe200078e0a07 */
[----:B------:R-:W-:Y:S01]  /*0700*/  LOP3.LUT R154, R5, 0xc, R154, 0x78, !PT ;  /* 0x0000000c059a7812 */ /* 0x000fe200078e789a */
[----:B------:R-:W0:Y:S01]  /*0710*/  F2I.U32.TRUNC.NTZ R9, R9 ;  /* 0x0000000900097305 */ /* 0x000e22000020f000 */
[----:B------:R-:W-:-:S04]  /*0720*/  @!UP0 UIADD3 UR4, -UR4, 0x100000, URZ ;  /* 0x0010000004048890 */ /* 0x000fc8000fffe13f */
[----:B------:R-:W-:Y:S02]  /*0730*/  @!UP0 USHF.L.U32 UR5, UR4, 0xb, URZ ;  /* 0x0000000b04058899 */ /* 0x000fe4000800063f */
[----:B------:R-:W-:Y:S01]  /*0740*/  @!UP0 USHF.L.U32 UR4, UR4, 0x1, URZ ;  /* 0x0000000104048899 */ /* 0x000fe2000800063f */
[----:B-1----:R-:W-:Y:S02]  /*0750*/  IMAD R0, R8, R13, UR9 ;  /* 0x0000000908007e24 */ /* 0x002fe4000f8e020d */
[----:B------:R-:W-:-:S05]  /*0760*/  IMAD.IADD R7, R5, 0x1, -R6 ;  /* 0x0000000105077824 */ /* 0x000fca00078e0a06 */
[----:B------:R-:W-:Y:S01]  /*0770*/  ISETP.NE.AND P2, PT, R7, R0, PT ;  /* 0x000000000700720c */ /* 0x000fe20003f45270 */
[----:B-----5:R-:W-:Y:S01]  /*0780*/  @!UP0 ULEA UR6, UR7, UR6, 0x18 ;  /* 0x0000000607068291 */ /* 0x020fe2000f8ec03f */
[----:B------:R-:W1:Y:S01]  /*0790*/  LDC R7, c[0x0][0x140] ;  /* 0x00005000ff077b82 */ /* 0x000e620000000800 */
[----:B------:R-:W-:Y:S01]  /*07a0*/  VOTEU.ALL UP0, P0 ;  /* 0x00000000003f7886 */ /* 0x000fe20000000000 */
[----:B------:R-:W-:Y:S01]  /*07b0*/  LOP3.LUT P0, RZ, R4, 0x7, RZ, 0xc0, !PT ;  /* 0x0000000704ff7812 */ /* 0x000fe2000780c0ff */
[----:B0-----:R-:W-:-:S03]  /*07c0*/  IMAD.MOV R12, RZ, RZ, -R9 ;  /* 0x000000ffff0c7224 */ /* 0x001fc600078e0a09 */
[----:B------:R-:W-:Y:S01]  /*07d0*/  ISETP.LT.U32.AND P0, PT, R154, 0x2, !P0 ;  /* 0x000000029a00780c */ /* 0x000fe20004701070 */
[----:B---3--:R-:W-:-:S03]  /*07e0*/  IMAD R6, R11, R12, R2 ;  /* 0x0000000c0b067224 */ /* 0x008fc600078e0202 */
[----:B------:R-:W-:Y:S01]  /*07f0*/  SEL R4, RZ, 0x1, !P0 ;  /* 0x00000001ff047807 */ /* 0x000fe20004000000 */
[----:B------:R-:W0:Y:S02]  /*0800*/  FENCE.VIEW.ASYNC.S ;  /* 0x00000000000073c6 */ /* 0x000e240000000000 */
[----:B0-----:R0:W2:Y:S01]  /*0810*/  @!UP0 SYNCS.EXCH.64 URZ, [UR6+0x90], UR4 ;  /* 0x00009004063f85b2 */ /* 0x0010a20008000100 */
[----:B------:R-:W-:-:S04]  /*0820*/  @P2 LEA.HI R5, R154, R154, RZ, 0x1 ;  /* 0x0000009a9a052211 */ /* 0x000fc800078f08ff */
[----:B------:R-:W-:-:S04]  /*0830*/  @P2 SHF.R.S32.HI R5, RZ, 0x1, R5 ;  /* 0x00000001ff052819 */ /* 0x000fc80000011405 */
[----:B------:R-:W-:Y:S02]  /*0840*/  @P2 ISETP.NE.AND P3, PT, R5, R6, PT ;  /* 0x000000060500220c */ /* 0x000fe40003f65270 */
[----:B-1----:R-:W-:Y:S02]  /*0850*/  ISETP.EQ.U32.AND P4, PT, R7, 0x1, PT ;  /* 0x000000010700780c */ /* 0x002fe40003f82070 */
[----:B------:R-:W-:Y:S01]  /*0860*/  @P2 SEL R17, RZ, 0x1, P3 ;  /* 0x00000001ff112807 */ /* 0x000fe20001800000 */
[----:B------:R0:W1:Y:S01]  /*0870*/  @!UP1 SYNCS.EXCH.64 URZ, [UR6+0x98], UR4 ;  /* 0x00009804063f95b2 */ /* 0x0000620008000100 */
[----:B------:R-:W-:Y:S02]  /*0880*/  NOP ;  /* 0x0000000000007918 */ /* 0x000fe40000000000 */
[----:B------:R-:W-:-:S07]  /*0890*/  LOP3.LUT R17, R17, R4, RZ, 0xc0, !PT ;  /* 0x0000000411117212 */ /* 0x000fce00078ec0ff */
[----:B0-2---:R-:W-:Y:S05]  /*08a0*/  @!P4 BRA `(.L_x_4) ;  /* 0x000000000008c947 */ /* 0x005fea0003800000 */
[----:B-1--4-:R-:W-:Y:S01]  /*08b0*/  UCGABAR_ARV ;  /* 0x00000000000079c7 */ /* 0x012fe20008000000 */
[----:B------:R-:W-:Y:S05]  /*08c0*/  BRA `(.L_x_5) ;  /* 0x0000000000047947 */ /* 0x000fea0003800000 */
.L_x_4:
[----:B-1--4-:R-:W-:Y:S01]  /*08d0*/  NOP ;  /* 0x0000000000007918 */ /* 0x012fe20000000000 */
.L_x_5:
[----:B------:R-:W0:Y:S01]  /*08e0*/  LDC R4, c[0x0][0x65c] ;  /* 0x00019700ff047b82 */ /* 0x000e220000000800 */
[----:B------:R-:W-:Y:S01]  /*08f0*/  IMAD.MOV.U32 R5, RZ, RZ, RZ ;  /* 0x000000ffff057224 */ /* 0x000fe200078e00ff */
[----:B0-----:R-:W-:Y:S01]  /*0900*/  ISETP.NE.AND P2, PT, R4, 0x1, PT ;  /* 0x000000010400780c */ /* 0x001fe20003f45270 */
[----:B------:R-:W-:-:S12]  /*0910*/  IMAD.U32 R4, RZ, RZ, UR9 ;  /* 0x00000009ff047e24 */ /* 0x000fd8000f8e00ff */
[----:B------:R-:W0:Y:S01]  /*0920*/  @P2 LDC R7, c[0x0][0x10] ;  /* 0x00000400ff072b82 */ /* 0x000e220000000800 */
[----:B------:R-:W-:Y:S02]  /*0930*/  @P2 IMAD.MOV.U32 R3, RZ, RZ, RZ ;  /* 0x000000ffff032224 */ /* 0x000fe400078e00ff */
[----:B------:R-:W-:-:S05]  /*0940*/  @P2 IMAD.MOV.U32 R13, RZ, RZ, RZ ;  /* 0x000000ffff0d2224 */ /* 0x000fca00078e00ff */
[----:B------:R-:W1:Y:S01]  /*0950*/  @!P2 LDC R9, c[0x0][0xc] ;  /* 0x00000300ff09ab82 */ /* 0x000e620000000800 */
[----:B0-----:R-:W-:-:S04]  /*0960*/  @P2 IMAD.WIDE.U32 R6, R7, UR9, R2 ;  /* 0x0000000907062c25 */ /* 0x001fc8000f8e0002 */
[----:B------:R-:W-:Y:S01]  /*0970*/  @P2 IMAD.IADD R24, R7, 0x1, R13 ;  /* 0x0000000107182824 */ /* 0x000fe200078e020d */
[----:B------:R-:W-:Y:S01]  /*0980*/  @P2 MOV R23, R6 ;  /* 0x0000000600172202 */ /* 0x000fe20000000f00 */
[----:B-1----:R-:W-:-:S04]  /*0990*/  @!P2 IMAD.WIDE.U32 R4, R2, R9, R4 ;  /* 0x000000090204a225 */ /* 0x002fc800078e0004 */
[----:B------:R-:W-:Y:S02]  /*09a0*/  @!P2 IMAD.MOV.U32 R23, RZ, RZ, R4 ;  /* 0x000000ffff17a224 */ /* 0x000fe400078e0004 */
[----:B------:R-:W-:-:S03]  /*09b0*/  @!P2 IMAD.MOV.U32 R24, RZ, RZ, R5 ;  /* 0x000000ffff18a224 */ /* 0x000fc600078e0005 */
[----:B------:R0:W-:Y:S04]  /*09c0*/  STL [R1+0x204], R23 ;  /* 0x0002041701007387 */ /* 0x0001e80000100800 */
[----:B------:R0:W-:Y:S01]  /*09d0*/  STL [R1+0x200], R24 ;  /* 0x0002001801007387 */ /* 0x0001e20000100800 */
[----:B------:R-:W-:Y:S05]  /*09e0*/  @!P4 BRA `(.L_x_6) ;  /* 0x00000000000cc947 */ /* 0x000fea0003800000 */
[----:B------:R-:W-:Y:S01]  /*09f0*/  UCGABAR_WAIT ;  /* 0x0000000000007dc7 */ /* 0x000fe20008000000 */
[----:B------:R-:W-:Y:S01]  /*0a00*/  CCTL.IVALL ;  /* 0x00000000ff00798f */ /* 0x000fe20002000000 */
[----:B------:R-:W-:Y:S05]  /*0a10*/  BRA `(.L_x_7) ;  /* 0x0000000000047947 */ /* 0x000fea0003800000 */
.L_x_6:
[----:B------:R-:W-:Y:S06]  /*0a20*/  BAR.SYNC.DEFER_BLOCKING 0x0 ;  /* 0x0000000000007b1d */ /* 0x000fec0000010000 */
.L_x_7:
[----:B------:R-:W-:Y:S05]  /*0a30*/  @!P1 BRA `(.L_x_8) ;  /* 0x0000015000f49947 */ /* 0x000fea0003800000 */
[----:B------:R-:W-:-:S06]  /*0a40*/  UISETP.GT.U32.AND UP0, UPT, UR10, 0x1, UPT ;  /* 0x000000010a00788c */ /* 0x000fcc000bf04070 */
[----:B------:R-:W-:-:S13]  /*0a50*/  PLOP3.LUT P0, PT, PT, PT, UP0, 0x80, 0x0 ;  /* 0x000000000000781c */ /* 0x000fda0003f0f008 */
[----:B------:R-:W-:Y:S05]  /*0a60*/  @P0 EXIT ;  /* 0x000000000000094d */ /* 0x000fea0003800000 */
[----:B------:R-:W-:Y:S01]  /*0a70*/  ULDC.64 UR4, c[0x0][0x650] ;  /* 0x0001940000047ab9 */ /* 0x000fe20000000a00 */
[----:B------:R-:W-:Y:S01]  /*0a80*/  UMOV UR42, 0xffffffff ;  /* 0xffffffff002a7882 */ /* 0x000fe20000000000 */
[----:B------:R-:W-:Y:S01]  /*0a90*/  ISETP.GE.U32.AND P0, PT, R23, UR4, PT ;  /* 0x0000000417007c0c */ /* 0x000fe2000bf06070 */
[----:B------:R-:W-:Y:S01]  /*0aa0*/  IMAD.MOV.U32 R22, RZ, RZ, -0x1 ;  /* 0xffffffffff167424 */ /* 0x000fe200078e00ff */
[----:B------:R-:W-:Y:S01]  /*0ab0*/  PRMT R6, RZ, 0x7610, R6 ;  /* 0x00007610ff067816 */ /* 0x000fe20000000006 */
[----:B------:R-:W-:Y:S01]  /*0ac0*/  IMAD.MOV.U32 R18, RZ, RZ, -0x1 ;  /* 0xffffffffff127424 */ /* 0x000fe200078e00ff */
[----:B------:R-:W-:-:S13]  /*0ad0*/  ISETP.GE.U32.AND.EX P0, PT, R24, UR5, PT, P0 ;  /* 0x0000000518007c0c */ /* 0x000fda000bf06100 */
[----:B------:R-:W-:Y:S05]  /*0ae0*/  @P0 BRA `(.L_x_9) ;  /* 0x0000000400300947 */ /* 0x000fea0003800000 */
[----:B------:R-:W1:Y:S01]  /*0af0*/  LDC.64 R14, c[0x0][0x628] ;  /* 0x00018a00ff0e7b82 */ /* 0x000e620000000a00 */
[----:B------:R-:W-:Y:S01]  /*0b00*/  IMAD.MOV.U32 R4, RZ, RZ, R23 ;  /* 0x000000ffff047224 */ /* 0x000fe200078e0017 */
[----:B------:R-:W-:-:S06]  /*0b10*/  MOV R5, R24 ;  /* 0x0000001800057202 */ /* 0x000fcc0000000f00 */
[----:B------:R-:W2:Y:S08]  /*0b20*/  LDC R10, c[0x0][0x630] ;  /* 0x00018c00ff0a7b82 */ /* 0x000eb00000000800 */
[----:B------:R-:W3:Y:S01]  /*0b30*/  LDC.64 R18, c[0x0][0x620] ;  /* 0x00018800ff127b82 */ /* 0x000ee20000000a00 */
[----:B-1----:R-:W-:-:S04]  /*0b40*/  ISETP.NE.U32.AND P0, PT, R14, RZ, PT ;  /* 0x000000ff0e00720c */ /* 0x002fc80003f05070 */
[----:B------:R-:W-:-:S13]  /*0b50*/  ISETP.NE.AND.EX P0, PT, R15, RZ, PT, P0 ;  /* 0x000000ff0f00720c */ /* 0x000fda0003f05300 */
[----:B--23--:R-:W-:Y:S05]  /*0b60*/  @!P0 BRA `(.L_x_10) ;  /* 0x0000000000288947 */ /* 0x00cfea0003800000 */
[----:B------:R-:W1:Y:S02]  /*0b70*/  LDC R9, c[0x0][0x634] ;  /* 0x00018d00ff097b82 */ /* 0x000e640000000800 */
[----:B-1----:R-:W-:-:S05]  /*0b80*/  IADD3 R9, P0, R23, R9, RZ ;  /* 0x0000000917097210 */ /* 0x002fca0007f1e0ff */
[----:B------:R-:W-:-:S04]  /*0b90*/  IMAD.X R13, RZ, RZ, R24, P0 ;  /* 0x000000ffff0d7224 */ /* 0x000fc800000e0618 */
[----:B------:R-:W-:-:S04]  /*0ba0*/  IMAD.WIDE.U32 R4, R13, R14, RZ ;  /* 0x0000000e0d047225 */ /* 0x000fc800078e00ff */
[----:B------:R-:W-:-:S04]  /*0bb0*/  IMAD.WIDE.U32 R6, P0, R9, R15, R4 ;  /* 0x0000000f09067225 */ /* 0x000fc80007800004 */
[----:B------:R-:W-:-:S04]  /*0bc0*/  IMAD.WIDE.U32 R4, R9, R14, RZ ;  /* 0x0000000e09047225 */ /* 0x000fc800078e00ff */
[----:B------:R-:W-:Y:S01]  /*0bd0*/  IMAD.X R9, RZ, RZ, RZ, P0 ;  /* 0x000000ffff097224 */ /* 0x000fe200000e06ff */
[----:B------:R-:W-:Y:S01]  /*0be0*/  IADD3 RZ, P0, R5, R6, RZ ;  /* 0x0000000605ff7210 */ /* 0x000fe20007f1e0ff */
[----:B------:R-:W-:-:S04]  /*0bf0*/  IMAD.MOV.U32 R8, RZ, RZ, R7 ;  /* 0x000000ffff087224 */ /* 0x000fc800078e0007 */
[----:B------:R-:W-:-:S08]  /*0c00*/  IMAD.WIDE.U32.X R4, R13, R15, R8, P0 ;  /* 0x0000000f0d047225 */ /* 0x000fd000000e0408 */
.L_x_10:
[----:B------:R-:W1:Y:S01]  /*0c10*/  LDC.64 R20, c[0x0][0x640] ;  /* 0x00019000ff147b82 */ /* 0x000e620000000a00 */
[-C--:B------:R-:W-:Y:S01]  /*0c20*/  SHF.R.U64 R22, R4, R10.reuse, R5 ;  /* 0x0000000a04167219 */ /* 0x080fe20000001205 */
[----:B------:R-:W-:Y:S01]  /*0c30*/  IMAD.MOV.U32 R4, RZ, RZ, R23 ;  /* 0x000000ffff047224 */ /* 0x000fe200078e0017 */
[----:B------:R-:W-:Y:S01]  /*0c40*/  SHF.R.U32.HI R3, RZ, R10, R5 ;  /* 0x0000000aff037219 */ /* 0x000fe20000011605 */
[----:B------:R-:W-:Y:S01]  /*0c50*/  IMAD.MOV.U32 R5, RZ, RZ, R24 ;  /* 0x000000ffff057224 */ /* 0x000fe200078e0018 */
[----:B------:R-:W-:Y:S01]  /*0c60*/  IADD3 R7, P0, RZ, -R22, RZ ;  /* 0x80000016ff077210 */ /* 0x000fe20007f1e0ff */
[----:B------:R-:W-:Y:S02]  /*0c70*/  IMAD R25, R11, R12, R2 ;  /* 0x0000000c0b197224 */ /* 0x000fe400078e0202 */
[----:B------:R-:W2:Y:S01]  /*0c80*/  LDC R8, c[0x0][0x618] ;  /* 0x00018600ff087b82 */ /* 0x000ea20000000800 */
[----:B------:R-:W-:Y:S02]  /*0c90*/  IMAD.MOV.U32 R11, RZ, RZ, 0x1 ;  /* 0x00000001ff0b7424 */ /* 0x000fe400078e00ff */
[----:B------:R-:W-:-:S02]  /*0ca0*/  IMAD.X R3, RZ, RZ, ~R3, P0 ;  /* 0x000000ffff037224 */ /* 0x000fc400000e0e03 */
[----:B------:R-:W-:-:S03]  /*0cb0*/  IMAD.WIDE.U32 R4, R7, R18, R4 ;  /* 0x0000001207047225 */ /* 0x000fc600078e0004 */
[----:B------:R-:W0:Y:S01]  /*0cc0*/  LDC R14, c[0x0][0x608] ;  /* 0x00018200ff0e7b82 */ /* 0x000e220000000800 */
[----:B------:R-:W-:-:S04]  /*0cd0*/  IMAD R6, R3, R18, RZ ;  /* 0x0000001203067224 */ /* 0x000fc800078e02ff */
[----:B------:R-:W-:-:S03]  /*0ce0*/  IMAD R3, R7, R19, R6 ;  /* 0x0000001307037224 */ /* 0x000fc600078e0206 */
[----:B------:R-:W3:Y:S01]  /*0cf0*/  LDC R16, c[0x0][0x658] ;  /* 0x00019600ff107b82 */ /* 0x000ee20000000800 */
[----:B-1----:R-:W-:Y:S02]  /*0d00*/  ISETP.NE.U32.AND P0, PT, R20, RZ, PT ;  /* 0x000000ff1400720c */ /* 0x002fe40003f05070 */
[----:B------:R-:W-:Y:S01]  /*0d10*/  IADD3 R3, R5, R3, RZ ;  /* 0x0000000305037210 */ /* 0x000fe20007ffe0ff */
[----:B------:R-:W-:Y:S01]  /*0d20*/  IMAD.MOV.U32 R5, RZ, RZ, -0x1 ;  /* 0xffffffffff057424 */ /* 0x000fe200078e00ff */
[----:B------:R-:W-:-:S03]  /*0d30*/  ISETP.NE.AND.EX P0, PT, R21, RZ, PT, P0 ;  /* 0x000000ff1500720c */ /* 0x000fc60003f05300 */
[----:B------:R-:W1:Y:S01]  /*0d40*/  LDC R13, c[0x0][0x600] ;  /* 0x00018000ff0d7b82 */ /* 0x000e620000000800 */
[-CC-:B--2---:R-:W-:Y:S02]  /*0d50*/  SHF.R.U64 R10, R4, R8.reuse, R3.reuse ;  /* 0x00000008040a7219 */ /* 0x184fe40000001203 */
[----:B------:R-:W-:-:S05]  /*0d60*/  SHF.R.U32.HI R3, RZ, R8, R3 ;  /* 0x00000008ff037219 */ /* 0x000fca0000011603 */
[----:B------:R-:W2:Y:S01]  /*0d70*/  LDC R15, c[0x0][0x648] ;  /* 0x00019200ff0f7b82 */ /* 0x000ea20000000800 */
[-CC-:B0-----:R-:W-:Y:S02]  /*0d80*/  SHF.R.U64 R23, R10, R14.reuse, R3.reuse ;  /* 0x0000000e0a177219 */ /* 0x181fe40000001203 */
[----:B------:R-:W-:-:S05]  /*0d90*/  SHF.R.U32.HI R3, RZ, R14, R3 ;  /* 0x0000000eff037219 */ /* 0x000fca0000011603 */
[----:B------:R-:W0:Y:S01]  /*0da0*/  LDC R19, c[0x0][0x638] ;  /* 0x00018e00ff137b82 */ /* 0x000e220000000800 */
[-C--:B---3--:R-:W-:Y:S02]  /*0db0*/  SHF.L.U32 R2, R5, R16.reuse, RZ ;  /* 0x0000001005027219 */ /* 0x088fe400000006ff */
[--C-:B------:R-:W-:Y:S02]  /*0dc0*/  SHF.R.U64 R12, R23, R16, R3.reuse ;  /* 0x00000010170c7219 */ /* 0x100fe40000001203 */
[----:B------:R-:W-:Y:S02]  /*0dd0*/  LOP3.LUT R8, RZ, R2, RZ, 0x33, !PT ;  /* 0x00000002ff087212 */ /* 0x000fe400078e33ff */
[----:B------:R-:W-:Y:S01]  /*0de0*/  SHF.R.U32.HI R3, RZ, R16, R3 ;  /* 0x00000010ff037219 */ /* 0x000fe20000011603 */
[----:B------:R-:W3:Y:S01]  /*0df0*/  LDC R18, c[0x0][0x610] ;  /* 0x00018400ff127b82 */ /* 0x000ee20000000800 */
[----:B------:R-:W-:Y:S01]  /*0e00*/  IMAD.MOV.U32 R2, RZ, RZ, R12 ;  /* 0x000000ffff027224 */ /* 0x000fe200078e000c */
[----:B------:R-:W-:Y:S06]  /*0e10*/  @!P0 BRA `(.L_x_11) ;  /* 0x0000000000288947 */ /* 0x000fec0003800000 */
[----:B------:R-:W4:Y:S02]  /*0e20*/  LDC R7, c[0x0][0x64c] ;  /* 0x00019300ff077b82 */ /* 0x000f240000000800 */
[----:B----4-:R-:W-:-:S05]  /*0e30*/  IADD3 R7, P0, R12, R7, RZ ;  /* 0x000000070c077210 */ /* 0x010fca0007f1e0ff */
        /* <DEDUP_REMOVED lines=8> */
.L_x_11:
[----:B--2---:R-:W-:Y:S02]  /*0ec0*/  SHF.R.U64 R4, R2, R15, R3 ;  /* 0x0000000f02047219 */ /* 0x004fe40000001203 */
[----:B------:R-:W-:Y:S02]  /*0ed0*/  SHF.L.U32 R2, R11, R16, RZ ;  /* 0x000000100b027219 */ /* 0x000fe400000006ff */
[----:B------:R-:W-:Y:S01]  /*0ee0*/  LOP3.LUT R3, R23, R8, RZ, 0xc0, !PT ;  /* 0x0000000817037212 */ /* 0x000fe200078ec0ff */
[----:B------:R-:W-:Y:S01]  /*0ef0*/  IMAD.MOV R6, RZ, RZ, -R4 ;  /* 0x000000ffff067224 */ /* 0x000fe200078e0a04 */
[----:B-1----:R-:W-:Y:S02]  /*0f00*/  IADD3 R5, R13, -0x1, RZ ;  /* 0xffffffff0d057810 */ /* 0x002fe40007ffe0ff */
[----:B------:R-:W-:Y:S01]  /*0f10*/  SEL R0, R0, R25, !P2 ;  /* 0x0000001900007207 */ /* 0x000fe20005000000 */
[----:B------:R-:W-:Y:S01]  /*0f20*/  IMAD R3, R2, R4, R3 ;  /* 0x0000000402037224 */ /* 0x000fe200078e0203 */
[----:B------:R-:W-:Y:S01]  /*0f30*/  LOP3.LUT R5, R10, R5, RZ, 0xc0, !PT ;  /* 0x000000050a057212 */ /* 0x000fe200078ec0ff */
[----:B0-----:R-:W-:Y:S01]  /*0f40*/  IMAD R2, R6, R19, R12 ;  /* 0x0000001306027224 */ /* 0x001fe200078e020c */
[----:B------:R-:W-:Y:S01]  /*0f50*/  R2UR UR42, R22 ;  /* 0x00000000162a72ca */ /* 0x000fe200000e0000 */
[----:B---3--:R-:W-:-:S02]  /*0f60*/  IMAD R0, R3, R18, R0 ;  /* 0x0000001203007224 */ /* 0x008fc400078e0200 */
[----:B------:R-:W-:Y:S02]  /*0f70*/  IMAD R3, R2, R13, R5 ;  /* 0x0000000d02037224 */ /* 0x000fe400078e0205 */
[----:B------:R-:W-:-:S03]  /*0f80*/  IMAD.MOV.U32 R6, RZ, RZ, 0x1 ;  /* 0x00000001ff067424 */ /* 0x000fc600078e00ff */
[----:B------:R-:W-:Y:S02]  /*0f90*/  SEL R18, R3, R0, !P2 ;  /* 0x0000000003127207 */ /* 0x000fe40005000000 */
[----:B------:R-:W-:-:S07]  /*0fa0*/  SEL R22, R0, R3, !P2 ;  /* 0x0000000300167207 */ /* 0x000fce0005000000 */
.L_x_9:
[----:B------:R-:W-:-:S08]  /*0fb0*/  NOP ;  /* 0x0000000000007918 */ /* 0x000fd00000000000 */
[----:B------:R-:W1:Y:S02]  /*0fc0*/  USETMAXREG.TRY_ALLOC.CTAPOOL UP0, 0xe8 ;  /* 0x000000e8000079c8 */ /* 0x000e640008000600 */
[----:B-1----:R-:W-:-:S13]  /*0fd0*/  PLOP3.LUT P0, PT, PT, PT, UP0, 0x80, 0x0 ;  /* 0x000000000000781c */ /* 0x002fda0003f0f008 */
[----:B------:R-:W-:Y:S05]  /*0fe0*/  @!P0 BRA `(.L_x_9) ;  /* 0xfffffffc00f08947 */ /* 0x000fea000383ffff */
[----:B------:R-:W-:Y:S01]  /*0ff0*/  ULDC.64 UR4, c[0x0][0x598] ;  /* 0x0001660000047ab9 */ /* 0x000fe20000000a00 */
[----:B------:R-:W-:Y:S01]  /*1000*/  ULDC.64 UR36, c[0x0][0x208] ;  /* 0x0000820000247ab9 */ /* 0x000fe20000000a00 */
[----:B------:R-:W-:-:S04]  /*1010*/  ISETP.NE.U32.AND P0, PT, RZ, UR4, PT ;  /* 0x00000004ff007c0c */ /* 0x000fc8000bf05070 */
[----:B------:R-:W-:-:S13]  /*1020*/  ISETP.NE.AND.EX P0, PT, RZ, UR5, PT, P0 ;  /* 0x00000005ff007c0c */ /* 0x000fda000bf05300 */
[----:B------:R-:W-:Y:S05]  /*1030*/  @!P0 BRA `(.L_x_12) ;  /* 0x00000000001c8947 */ /* 0x000fea0003800000 */
[----:B------:R-:W1:Y:S02]  /*1040*/  LDC.64 R2, c[0x0][0x598] ;  /* 0x00016600ff027b82 */ /* 0x000e640000000a00 */
[----:B-1----:R-:W2:Y:S02]  /*1050*/  LDG.E.64 R2, desc[UR36][R2.64] ;  /* 0x0000002402027981 */ /* 0x002ea4000c1e1b00 */
[----:B--2---:R-:W-:-:S04]  /*1060*/  ISETP.NE.U32.AND P0, PT, R2, RZ, PT ;  /* 0x000000ff0200720c */ /* 0x004fc80003f05070 */
[----:B------:R-:W-:-:S13]  /*1070*/  ISETP.NE.AND.EX P0, PT, R3, RZ, PT, P0 ;  /* 0x000000ff0300720c */ /* 0x000fda0003f05300 */
[----:B------:R-:W-:Y:S05]  /*1080*/  @!P0 BRA `(.L_x_12) ;  /* 0x0000000000088947 */ /* 0x000fea0003800000 */
[----:B------:R1:W5:Y:S01]  /*1090*/  LD.E R2, desc[UR36][R2.64] ;  /* 0x0000002402027980 */ /* 0x000362000c101900 */
[----:B------:R-:W-:Y:S05]  /*10a0*/  BRA `(.L_x_13) ;  /* 0x0000000000247947 */ /* 0x000fea0003800000 */
.L_x_12:
[----:B------:R-:W-:Y:S02]  /*10b0*/  ULDC.64 UR4, c[0x0][0x588] ;  /* 0x0001620000047ab9 */ /* 0x000fe40000000a00 */
[----:B------:R-:W-:-:S04]  /*10c0*/  ISETP.NE.U32.AND P0, PT, RZ, UR4, PT ;  /* 0x00000004ff007c0c */ /* 0x000fc8000bf05070 */
[----:B------:R-:W-:-:S13]  /*10d0*/  ISETP.NE.AND.EX P0, PT, RZ, UR5, PT, P0 ;  /* 0x00000005ff007c0c */ /* 0x000fda000bf05300 */
[----:B------:R-:W-:Y:S05]  /*10e0*/  @!P0 BRA `(.L_x_14) ;  /* 0x00000000000c8947 */ /* 0x000fea0003800000 */
[----:B------:R-:W1:Y:S02]  /*10f0*/  LDC.64 R2, c[0x0][0x588] ;  /* 0x00016200ff027b82 */ /* 0x000e640000000a00 */
[----:B-1----:R2:W5:Y:S01]  /*1100*/  LDG.E R2, desc[UR36][R2.64] ;  /* 0x0000002402027981 */ /* 0x002562000c1e1900 */
[----:B------:R-:W-:Y:S05]  /*1110*/  BRA `(.L_x_13) ;  /* 0x0000000000087947 */ /* 0x000fea0003800000 */
.L_x_14:
[----:B------:R-:W-:Y:S02]  /*1120*/  ULDC UR4, c[0x0][0x580] ;  /* 0x0001600000047ab9 */ /* 0x000fe40000000800 */
[----:B------:R-:W-:-:S07]  /*1130*/  IMAD.U32 R2, RZ, RZ, UR4 ;  /* 0x00000004ff027e24 */ /* 0x000fce000f8e00ff */
.L_x_13:
[----:B------:R-:W-:Y:S02]  /*1140*/  ULDC.64 UR4, c[0x0][0x5a0] ;  /* 0x0001680000047ab9 */ /* 0x000fe40000000a00 */
[----:B------:R-:W-:-:S04]  /*1150*/  ISETP.NE.U32.AND P0, PT, RZ, UR4, PT ;  /* 0x00000004ff007c0c */ /* 0x000fc8000bf05070 */
[----:B------:R-:W-:-:S13]  /*1160*/  ISETP.NE.AND.EX P0, PT, RZ, UR5, PT, P0 ;  /* 0x00000005ff007c0c */ /* 0x000fda000bf05300 */
[----:B------:R-:W-:Y:S05]  /*1170*/  @!P0 BRA `(.L_x_15) ;  /* 0x00000000001c8947 */ /* 0x000fea0003800000 */
[----:B------:R-:W3:Y:S02]  /*1180*/  LDC.64 R4, c[0x0][0x5a0] ;  /* 0x00016800ff047b82 */ /* 0x000ee40000000a00 */
[----:B---3--:R-:W3:Y:S02]  /*1190*/  LDG.E.64 R4, desc[UR36][R4.64] ;  /* 0x0000002404047981 */ /* 0x008ee4000c1e1b00 */
[----:B---3--:R-:W-:-:S04]  /*11a0*/  ISETP.NE.U32.AND P0, PT, R4, RZ, PT ;  /* 0x000000ff0400720c */ /* 0x008fc80003f05070 */
[----:B------:R-:W-:-:S13]  /*11b0*/  ISETP.NE.AND.EX P0, PT, R5, RZ, PT, P0 ;  /* 0x000000ff0500720c */ /* 0x000fda0003f05300 */
[----:B------:R-:W-:Y:S05]  /*11c0*/  @!P0 BRA `(.L_x_15) ;  /* 0x0000000000088947 */ /* 0x000fea0003800000 */
[----:B------:R3:W5:Y:S01]  /*11d0*/  LD.E R16, desc[UR36][R4.64] ;  /* 0x0000002404107980 */ /* 0x000762000c101900 */
[----:B------:R-:W-:Y:S05]  /*11e0*/  BRA `(.L_x_16) ;  /* 0x0000000000247947 */ /* 0x000fea0003800000 */
.L_x_15:
[----:B------:R-:W-:Y:S02]  /*11f0*/  ULDC.64 UR4, c[0x0][0x590] ;  /* 0x0001640000047ab9 */ /* 0x000fe40000000a00 */
[----:B------:R-:W-:-:S04]  /*1200*/  ISETP.NE.U32.AND P0, PT, RZ, UR4, PT ;  /* 0x00000004ff007c0c */ /* 0x000fc8000bf05070 */
[----:B------:R-:W-:-:S13]  /*1210*/  ISETP.NE.AND.EX P0, PT, RZ, UR5, PT, P0 ;  /* 0x00000005ff007c0c */ /* 0x000fda000bf05300 */
[----:B------:R-:W-:Y:S05]  /*1220*/  @!P0 BRA `(.L_x_17) ;  /* 0x00000000000c8947 */ /* 0x000fea0003800000 */
[----:B------:R-:W3:Y:S02]  /*1230*/  LDC.64 R4, c[0x0][0x590] ;  /* 0x00016400ff047b82 */ /* 0x000ee40000000a00 */
[----:B---3--:R4:W5:Y:S01]  /*1240*/  LDG.E R16, desc[UR36][R4.64] ;  /* 0x0000002404107981 */ /* 0x008962000c1e1900 */
[----:B------:R-:W-:Y:S05]  /*1250*/  BRA `(.L_x_16) ;  /* 0x0000000000087947 */ /* 0x000fea0003800000 */
.L_x_17:
[----:B------:R-:W-:Y:S02]  /*1260*/  ULDC UR4, c[0x0][0x584] ;  /* 0x0001610000047ab9 */ /* 0x000fe40000000800 */
[----:B------:R-:W-:-:S07]  /*1270*/  IMAD.U32 R16, RZ, RZ, UR4 ;  /* 0x00000004ff107e24 */ /* 0x000fce000f8e00ff */
.L_x_16:
[----:B------:R-:W-:-:S13]  /*1280*/  LOP3.LUT P0, RZ, R6, 0xff, RZ, 0xc0, !PT ;  /* 0x000000ff06ff7812 */ /* 0x000fda000780c0ff */
[----:B------:R-:W-:Y:S05]  /*1290*/  @!P0 EXIT ;  /* 0x000000000000894d */ /* 0x000fea0003800000 */
[----:B------:R-:W-:Y:S01]  /*12a0*/  ULDC UR4, c[0x0][0x28c] ;  /* 0x0000a30000047ab9 */ /* 0x000fe20000000800 */
[----:B------:R-:W-:Y:S01]  /*12b0*/  UMOV UR38, URZ ;  /* 0x0000003f00267c82 */ /* 0x000fe20008000000 */
[----:B------:R-:W-:Y:S01]  /*12c0*/  UIADD3 UR4, UR4, 0x1f, URZ ;  /* 0x0000001f04047890 */ /* 0x000fe2000fffe03f */
[----:B------:R-:W-:-:S03]  /*12d0*/  UMOV UR39, URZ ;  /* 0x0000003f00277c82 */ /* 0x000fc60008000000 */
[----:B------:R-:W-:-:S04]  /*12e0*/  USHF.R.S32.HI UR5, URZ, 0x1f, UR4 ;  /* 0x0000001f3f057899 */ /* 0x000fc80008011404 */
[----:B------:R-:W-:-:S04]  /*12f0*/  ULEA.HI UR5, UR5, UR4, URZ, 0x5 ;  /* 0x0000000405057291 */ /* 0x000fc8000f8f283f */
[----:B------:R-:W-:-:S12]  /*1300*/  USHF.R.S32.HI UR41, URZ, 0x5, UR5 ;  /* 0x000000053f297899 */ /* 0x000fd80008011405 */
.L_x_545:
[----:B------:R-:W0:Y:S01]  /*1310*/  S2R R0, SR_TID.X ;  /* 0x0000000000007919 */ /* 0x000e220000002100 */
[----:B-1----:R-:W1:Y:S01]  /*1320*/  S2UR UR7, SR_CgaCtaId ;  /* 0x00000000000779c3 */ /* 0x002e620000008800 */
[----:B------:R-:W-:Y:S02]  /*1330*/  UMOV UR6, 0x400 ;  /* 0x0000040000067882 */ /* 0x000fe40000000000 */
[----:B-1----:R-:W-:Y:S01]  /*1340*/  ULEA UR6, UR7, UR6, 0x18 ;  /* 0x0000000607067291 */ /* 0x002fe2000f8ec03f */
[----:B0-----:R-:W-:-:S04]  /*1350*/  LOP3.LUT R0, R0, 0x80, RZ, 0xc0, !PT ;  /* 0x0000008000007812 */ /* 0x001fc800078ec0ff */
[----:B------:R-:W-:-:S06]  /*1360*/  SHF.R.U32.HI R0, RZ, 0x7, R0 ;  /* 0x00000007ff007819 */ /* 0x000fcc0000011600 */
[----:B------:R-:W0:Y:S02]  /*1370*/  SHFL.IDX PT, R0, R0, RZ, 0x1f ;  /* 0x00001fff00007589 */ /* 0x000e2400000e0000 */
[----:B0-----:R-:W-:-:S13]  /*1380*/  R2UR UR4, R0 ;  /* 0x00000000000472ca */ /* 0x001fda00000e0000 */
[----:B------:R-:W-:-:S04]  /*1390*/  ULEA.HI UR5, UR4, UR4, URZ, 0x1 ;  /* 0x0000000404057291 */ /* 0x000fc8000f8f083f */
[----:B------:R-:W-:-:S04]  /*13a0*/  ULOP3.LUT UR5, UR5, 0xffffe, URZ, 0xc0, !UPT ;  /* 0x000ffffe05057892 */ /* 0x000fc8000f8ec03f */
[----:B------:R-:W-:-:S03]  /*13b0*/  UIADD3 UR5, UR4, -UR5, URZ ;  /* 0x8000000504057290 */ /* 0x000fc6000fffe03f */
[----:B------:R-:W-:Y:S01]  /*13c0*/  ULDC UR4, c[0x0][0x28c] ;  /* 0x0000a30000047ab9 */ /* 0x000fe20000000800 */
[----:B------:R-:W-:Y:S01]  /*13d0*/  ULEA UR5, UR5, UR6, 0xc ;  /* 0x0000000605057291 */ /* 0x000fe2000f8e603f */
[----:B------:R-:W-:-:S03]  /*13e0*/  ISETP.LT.AND P0, PT, RZ, UR4, PT ;  /* 0x00000004ff007c0c */ /* 0x000fc6000bf01270 */
[----:B------:R-:W-:-:S04]  /*13f0*/  UIADD3 UR5, UR5, 0x180, URZ ;  /* 0x0000018005057890 */ /* 0x000fc8000fffe03f */
[----:B------:R-:W-:-:S04]  /*1400*/  USHF.R.U32.HI UR5, URZ, 0x4, UR5 ;  /* 0x000000043f057899 */ /* 0x000fc80008011605 */
[----:B------:R-:W-:Y:S02]  /*1410*/  ULOP3.LUT UR43, UR5, 0x3fff, URZ, 0xc0, !UPT ;  /* 0x00003fff052b7892 */ /* 0x000fe4000f8ec03f */
[----:B--23-5:R-:W-:Y:S10]  /*1420*/  @P0 BRA `(.L_x_18) ;  /* 0x0000000000400947 */ /* 0x02cff40003800000 */
[----:B------:R-:W-:Y:S01]  /*1430*/  MOV R0, 0x0 ;  /* 0x0000000000007802 */ /* 0x000fe20000000f00 */
[----:B------:R-:W-:Y:S01]  /*1440*/  ULDC.64 UR4, c[0x4][0x68] ;  /* 0x01001a0000047ab9 */ /* 0x000fe20000000a00 */
[----:B------:R-:W-:Y:S01]  /*1450*/  ULDC.64 UR6, c[0x4][0x8] ;  /* 0x0100020000067ab9 */ /* 0x000fe20000000a00 */
[----:B---34-:R-:W-:Y:S01]  /*1460*/  IMAD.U32 R4, RZ, RZ, UR4 ;  /* 0x00000004ff047e24 */ /* 0x018fe2000f8e00ff */
[----:B------:R0:W1:Y:S01]  /*1470*/  LDC.64 R14, c[0x4][R0] ;  /* 0x01000000000e7b82 */ /* 0x0000620000000a00 */
[----:B------:R-:W-:Y:S01]  /*1480*/  IMAD.U32 R5, RZ, RZ, UR5 ;  /* 0x00000005ff057e24 */ /* 0x000fe2000f8e00ff */
[----:B------:R-:W-:Y:S01]  /*1490*/  ULDC.64 UR4, c[0x4][0x70] ;  /* 0x01001c0000047ab9 */ /* 0x000fe20000000a00 */
[----:B------:R-:W-:Y:S01]  /*14a0*/  IMAD.U32 R10, RZ, RZ, UR6 ;  /* 0x00000006ff0a7e24 */ /* 0x000fe2000f8e00ff */
[----:B------:R-:W-:Y:S01]  /*14b0*/  MOV R6, UR4 ;  /* 0x0000000400067c02 */ /* 0x000fe20008000f00 */
[----:B------:R-:W-:Y:S02]  /*14c0*/  IMAD.U32 R7, RZ, RZ, UR5 ;  /* 0x00000005ff077e24 */ /* 0x000fe4000f8e00ff */
[----:B------:R-:W-:-:S02]  /*14d0*/  IMAD.U32 R11, RZ, RZ, UR7 ;  /* 0x00000007ff0b7e24 */ /* 0x000fc4000f8e00ff */
[----:B------:R-:W-:Y:S02]  /*14e0*/  IMAD.MOV.U32 R8, RZ, RZ, 0x1e1 ;  /* 0x000001e1ff087424 */ /* 0x000fe400078e00ff */
[----:B------:R-:W-:Y:S02]  /*14f0*/  IMAD.MOV.U32 R12, RZ, RZ, 0x1 ;  /* 0x00000001ff0c7424 */ /* 0x000fe400078e00ff */
[----:B0-----:R-:W-:-:S07]  /*1500*/  IMAD.MOV.U32 R13, RZ, RZ, RZ ;  /* 0x000000ffff0d7224 */ /* 0x001fce00078e00ff */
[----:B------:R-:W-:-:S07]  /*1510*/  LEPC R20, `(.L_x_18) ;  /* 0x000000001014794e */ /* 0x000fce0000000000 */
[----:B-12--5:R-:W-:Y:S05]  /*1520*/  CALL.ABS.NOINC R14 ;  /* 0x000000000e007343 */ /* 0x026fea0003c00000 */
.L_x_18:
[----:B------:R-:W-:-:S06]  /*1530*/  ULOP3.LUT UR4, UR40, 0x1, URZ, 0xfc, !UPT ;  /* 0x0000000128047892 */ /* 0x000fcc000f8efc3f */
[----:B------:R-:W-:-:S04]  /*1540*/  MOV R0, UR4 ;  /* 0x0000000400007c02 */ /* 0x000fc80008000f00 */
[----:B------:R-:W-:-:S13]  /*1550*/  ISETP.NE.AND P0, PT, R0, 0x3, PT ;  /* 0x000000030000780c */ /* 0x000fda0003f05270 */
[----:B------:R-:W-:Y:S05]  /*1560*/  @!P0 BRA `(.L_x_19) ;  /* 0x0000000000048947 */ /* 0x000fea0003800000 */
[----:B------:R-:W-:Y:S01]  /*1570*/  BPT.TRAP 0x1 ;  /* 0x000000040000795c */ /* 0x000fe20000300000 */
.L_x_19:
[----:B------:R-:W0:Y:S01]  /*1580*/  S2UR UR5, SR_CgaCtaId ;  /* 0x00000000000579c3 */ /* 0x000e220000008800 */
[----:B------:R-:W-:Y:S01]  /*1590*/  UMOV UR4, 0x400 ;  /* 0x0000040000047882 */ /* 0x000fe20000000000 */
[----:B--2---:R-:W-:Y:S02]  /*15a0*/  IMAD.U32 R3, RZ, RZ, UR38 ;  /* 0x00000026ff037e24 */ /* 0x004fe4000f8e00ff */
[----:B---34-:R-:W-:-:S03]  /*15b0*/  IMAD.U32 R5, RZ, RZ, UR39 ;  /* 0x00000027ff057e24 */ /* 0x018fc6000f8e00ff */
[----:B------:R-:W-:Y:S01]  /*15c0*/  SHF.L.U32 R3, R3, 0x1f, RZ ;  /* 0x0000001f03037819 */ /* 0x000fe200000006ff */
[----:B0-----:R-:W-:-:S06]  /*15d0*/  ULEA UR4, UR5, UR4, 0x18 ;  /* 0x0000000405047291 */ /* 0x001fcc000f8ec03f */
[----:B------:R-:W-:-:S04]  /*15e0*/  IMAD.U32 R0, RZ, RZ, UR4 ;  /* 0x00000004ff007e24 */ /* 0x000fc8000f8e00ff */
[----:B------:R-:W-:-:S04]  /*15f0*/  IMAD R4, R5, 0x8, R0 ;  /* 0x0000000805047824 */ /* 0x000fc800078e0200 */
[----:B------:R0:W1:Y:S01]  /*1600*/  SYNCS.PHASECHK.TRANS64.TRYWAIT P1, [R4+URZ], R3 ;  /* 0x00000003040075a7 */ /* 0x000062000802017f */
[----:B------:R-:W-:Y:S05]  /*1610*/  @!P0 BRA `(.L_x_20) ;  /* 0x0000000000048947 */ /* 0x000fea0003800000 */
[----:B------:R-:W-:Y:S01]  /*1620*/  BPT.TRAP 0x1 ;  /* 0x000000040000795c */ /* 0x000fe20000300000 */
.L_x_20:
[----:B-1----:R-:W-:Y:S05]  /*1630*/  @P1 BRA `(.L_x_21) ;  /* 0x0000000000081947 */ /* 0x002fea0003800000 */
[----:B------:R-:W1:Y:S02]  /*1640*/  SYNCS.PHASECHK.TRANS64.TRYWAIT P1, [R4+URZ], R3 ;  /* 0x00000003040075a7 */ /* 0x000e64000802017f */
[----:B-1----:R-:W-:Y:S05]  /*1650*/  @!P1 BRA `(.L_x_22) ;  /* 0x0000016000289947 */ /* 0x002fea0003800000 */
.L_x_21:
[----:B------:R-:W-:-:S04]  /*1660*/  UISETP.LT.AND UP0, UPT, UR41, 0x1, UPT ;  /* 0x000000012900788c */ /* 0x000fc8000bf01270 */
[----:B------:R-:W-:-:S06]  /*1670*/  USEL UR4, UR41, 0x1, UP0 ;  /* 0x0000000129047887 */ /* 0x000fcc0008000000 */
[----:B01----:R-:W-:Y:S01]  /*1680*/  IMAD.U32 R4, RZ, RZ, UR4 ;  /* 0x00000004ff047e24 */ /* 0x003fe2000f8e00ff */
[----:B------:R-:W-:Y:S05]  /*1690*/  WARPSYNC.ALL ;  /* 0x0000000000007948 */ /* 0x000fea0003800000 */
[----:B------:R-:W-:-:S04]  /*16a0*/  IADD3 R4, -R4, UR41, RZ ;  /* 0x0000002904047c10 */ /* 0x000fc8000fffe1ff */
[----:B------:R-:W-:Y:S02]  /*16b0*/  ISETP.GE.AND P1, PT, R4, 0x1, PT ;  /* 0x000000010400780c */ /* 0x000fe40003f26270 */
[----:B------:R-:W-:Y:S01]  /*16c0*/  R2UR UR4, R0 ;  /* 0x00000000000472ca */ /* 0x000fe200000e0000 */
[----:B------:R-:W-:Y:S01]  /*16d0*/  WARPGROUP.ARRIVE ;  /* 0x00000000000079c5 */ /* 0x000fe20000000000 */
[----:B------:R-:W-:Y:S01]  /*16e0*/  UMOV UR9, 0x80000020 ;  /* 0x8000002000097882 */ /* 0x000fe20000000000 */
[----:B------:R-:W-:-:S10]  /*16f0*/  UMOV UR11, 0x80000020 ;  /* 0x80000020000b7882 */ /* 0x000fd40000000000 */
[----:B------:R-:W-:-:S04]  /*1700*/  UIADD3 UR4, UR4, 0x18180, URZ ;  /* 0x0001818004047890 */ /* 0x000fc8000fffe03f */
[----:B------:R-:W-:-:S04]  /*1710*/  USHF.R.U32.HI UR4, URZ, 0x4, UR4 ;  /* 0x000000043f047899 */ /* 0x000fc80008011604 */
[----:B------:R-:W-:Y:S02]  /*1720*/  ULOP3.LUT UR5, UR4, 0x3fff, URZ, 0xc0, !UPT ;  /* 0x00003fff04057892 */ /* 0x000fe4000f8ec03f */
[----:B------:R-:W-:Y:S02]  /*1730*/  ULOP3.LUT UR4, UR43, 0x10000, URZ, 0xfc, !UPT ;  /* 0x000100002b047892 */ /* 0x000fe4000f8efc3f */
[----:B------:R-:W-:Y:S02]  /*1740*/  ULOP3.LUT UR5, UR5, 0x10000, URZ, 0xfc, !UPT ;  /* 0x0001000005057892 */ /* 0x000fe4000f8efc3f */
[----:B------:R-:W-:Y:S02]  /*1750*/  UIMAD UR6, UR39, 0x300, UR4 ;  /* 0x00000300270678a4 */ /* 0x000fe4000f8e0204 */
[----:B------:R-:W-:-:S05]  /*1760*/  ULEA UR7, UR39, UR5, 0xa ;  /* 0x0000000527077291 */ /* 0x000fca000f8e503f */
[----:B------:R-:W-:Y:S02]  /*1770*/  UMOV UR8, UR6 ;  /* 0x0000000600087c82 */ /* 0x000fe40008000000 */
[----:B------:R-:W-:Y:S02]  /*1780*/  UMOV UR10, UR7 ;  /* 0x00000007000a7c82 */ /* 0x000fe40008000000 */
[----:B------:R-:W-:Y:S01]  /*1790*/  HGMMA.64x256x16.F32.BF16 R24, gdesc[UR8], RZ, !UPT, gsb0 ;  /* 0x03e00000081879f0 */ /* 0x000fe2000c0018ff */
[----:B------:R-:W-:Y:S01]  /*17a0*/  UIADD3 UR8, UR6, 0x200, URZ ;  /* 0x0000020006087890 */ /* 0x000fe2000fffe03f */
[----:B------:R-:W-:Y:S01]  /*17b0*/  UMOV UR9, 0x80000020 ;  /* 0x8000002000097882 */ /* 0x000fe20000000000 */
[----:B------:R-:W-:Y:S02]  /*17c0*/  WARPGROUP.DEPBAR.LE gsb0, 0x0 ;  /* 0x00008000000079c5 */ /* 0x000fe40000010000 */
[----:B------:R-:W-:Y:S01]  /*17d0*/  STL.64 [R1], R24 ;  /* 0x0000001801007387 */ /* 0x000fe20000100a00 */
[----:B------:R-:W-:Y:S01]  /*17e0*/  IMAD.MOV.U32 R227, RZ, RZ, R61 ;  /* 0x000000ffffe37224 */ /* 0x000fe200078e003d */
[----:B------:R-:W-:Y:S01]  /*17f0*/  MOV R226, R62 ;  /* 0x0000003e00e27202 */ /* 0x000fe20000000f00 */
[----:B------:R-:W-:Y:S01]  /*1800*/  IMAD.MOV.U32 R225, RZ, RZ, R63 ;  /* 0x000000ffffe17224 */ /* 0x000fe200078e003f */
[----:B------:R-:W-:Y:S01]  /*1810*/  STL.64 [R1+0x8], R26 ;  /* 0x0000081a01007387 */ /* 0x000fe20000100a00 */
        /* <DEDUP_REMOVED lines=48> */
[----:B------:R-:W-:-:S02]  /*1b20*/  IMAD.MOV.U32 R168, RZ, RZ, R92 ;  /* 0x000000ffffa87224 */ /* 0x000fc400078e005c */
[----:B------:R-:W-:Y:S01]  /*1b30*/  IMAD.MOV.U32 R169, RZ, RZ, R93 ;  /* 0x000000ffffa97224 */ /* 0x000fe200078e005d */
[----:B------:R-:W-:Y:S01]  /*1b40*/  STL.64 [R1+0x70], R52 ;  /* 0x0000703401007387 */ /* 0x000fe20000100a00 */
[----:B------:R-:W-:Y:S02]  /*1b50*/  IMAD.MOV.U32 R170, RZ, RZ, R94 ;  /* 0x000000ffffaa7224 */ /* 0x000fe400078e005e */
[----:B------:R-:W-:Y:S01]  /*1b60*/  IMAD.MOV.U32 R171, RZ, RZ, R95 ;  /* 0x000000ffffab7224 */ /* 0x000fe200078e005f */
[----:B------:R-:W-:Y:S01]  /*1b70*/  STL.64 [R1+0x78], R54 ;  /* 0x0000783601007387 */ /* 0x000fe20000100a00 */
[----:B------:R-:W-:Y:S02]  /*1b80*/  IMAD.MOV.U32 R172, RZ, RZ, R96 ;  /* 0x000000ffffac7224 */ /* 0x000fe400078e0060 */
[----:B------:R-:W-:Y:S01]  /*1b90*/  IMAD.MOV.U32 R174, RZ, RZ, R98 ;  /* 0x000000ffffae7224 */ /* 0x000fe200078e0062 */
[----:B------:R-:W-:Y:S01]  /*1ba0*/  STL.64 [R1+0x80], R56 ;  /* 0x0000803801007387 */ /* 0x000fe20000100a00 */
[----:B------:R-:W-:-:S02]  /*1bb0*/  IMAD.MOV.U32 R175, RZ, RZ, R99 ;  /* 0x000000ffffaf7224 */ /* 0x000fc400078e0063 */
[----:B------:R-:W-:Y:S01]  /*1bc0*/  IMAD.MOV.U32 R176, RZ, RZ, R100 ;  /* 0x000000ffffb07224 */ /* 0x000fe200078e0064 */
[----:B------:R-:W-:Y:S01]  /*1bd0*/  STL.64 [R1+0x88], R58 ;  /* 0x0000883a01007387 */ /* 0x000fe20000100a00 */
[----:B------:R-:W-:Y:S02]  /*1be0*/  IMAD.MOV.U32 R177, RZ, RZ, R101 ;  /* 0x000000ffffb17224 */ /* 0x000fe400078e0065 */
[----:B------:R-:W-:Y:S01]  /*1bf0*/  IMAD.MOV.U32 R178, RZ, RZ, R102 ;  /* 0x000000ffffb27224 */ /* 0x000fe200078e0066 */
[----:B------:R0:W-:Y:S01]  /*1c00*/  STL [R1+0x90], R60 ;  /* 0x0000903c01007387 */ /* 0x0001e20000100800 */
[----:B------:R-:W-:Y:S02]  /*1c10*/  IMAD.MOV.U32 R179, RZ, RZ, R103 ;  /* 0x000000ffffb37224 */ /* 0x000fe400078e0067 */
[----:B------:R-:W-:Y:S01]  /*1c20*/  IMAD.MOV.U32 R181, RZ, RZ, R105 ;  /* 0x000000ffffb57224 */ /* 0x000fe200078e0069 */
[----:B------:R-:W-:Y:S01]  /*1c30*/  STL [R1+0x2d8], R154 ;  /* 0x0002d89a01007387 */ /* 0x000fe20000100800 */
[----:B------:R-:W-:-:S02]  /*1c40*/  IMAD.MOV.U32 R182, RZ, RZ, R106 ;  /* 0x000000ffffb67224 */ /* 0x000fc400078e006a */
[----:B------:R-:W-:Y:S02]  /*1c50*/  IMAD.MOV.U32 R183, RZ, RZ, R107 ;  /* 0x000000ffffb77224 */ /* 0x000fe400078e006b */
[----:B------:R-:W-:Y:S02]  /*1c60*/  IMAD.MOV.U32 R184, RZ, RZ, R108 ;  /* 0x000000ffffb87224 */ /* 0x000fe400078e006c */
[----:B------:R-:W-:Y:S02]  /*1c70*/  IMAD.MOV.U32 R185, RZ, RZ, R109 ;  /* 0x000000ffffb97224 */ /* 0x000fe400078e006d */
[----:B------:R-:W-:Y:S02]  /*1c80*/  IMAD.MOV.U32 R186, RZ, RZ, R110 ;  /* 0x000000ffffba7224 */ /* 0x000fe400078e006e */
[----:B------:R-:W-:Y:S02]  /*1c90*/  IMAD.MOV.U32 R188, RZ, RZ, R112 ;  /* 0x000000ffffbc7224 */ /* 0x000fe400078e0070 */
        /* <DEDUP_REMOVED lines=34> */
[----:B0-----:R-:W-:-:S06]  /*1ec0*/  WARPGROUP.ARRIVE ;  /* 0x00000000000079c5 */ /* 0x001fcc0000000000 */
[----:B------:R-:W-:Y:S03]  /*1ed0*/  HGMMA.64x256x16.F32.BF16 R24, gdesc[UR8], RZ, !UPT, gsb0 ;  /* 0x03e00000081879f0 */ /* 0x000fe6000c0018ff */
[----:B------:R-:W-:Y:S02]  /*1ee0*/  WARPGROUP.DEPBAR.LE gsb0, 0x0 ;  /* 0x00008000000079c5 */ /* 0x000fe40000010000 */
[----:B------:R-:W-:Y:S04]  /*1ef0*/  STL.64 [R1+0x2d0], R150 ;  /* 0x0002d09601007387 */ /* 0x000fe80000100a00 */
        /* <DEDUP_REMOVED lines=24> */
[----:B------:R0:W-:Y:S04]  /*2080*/  STL.64 [R1+0x208], R100 ;  /* 0x0002086401007387 */ /* 0x0001e80000100a00 */
[----:B0-----:R-:W2:Y:S04]  /*2090*/  LDL.LU R100, [R1] ;  /* 0x0000000001647983 */ /* 0x001ea80000300800 */
[----:B------:R-:W2:Y:S04]  /*20a0*/  LDL.LU R101, [R1+0x4] ;  /* 0x0000040001657983 */ /* 0x000ea80000300800 */
        /* <DEDUP_REMOVED lines=34> */
[----:B------:R-:W2:Y:S01]  /*22d0*/  LDL.LU R136, [R1+0x90] ;  /* 0x0000900001887983 */ /* 0x000ea20000300800 */
[----:B------:R-:W-:Y:S01]  /*22e0*/  IMAD.MOV.U32 R137, RZ, RZ, R227 ;  /* 0x000000ffff897224 */ /* 0x000fe200078e00e3 */
[----:B------:R-:W-:Y:S01]  /*22f0*/  MOV R138, R226 ;  /* 0x000000e2008a7202 */ /* 0x000fe20000000f00 */
[----:B------:R-:W-:Y:S01]  /*2300*/  IMAD.MOV.U32 R139, RZ, RZ, R225 ;  /* 0x000000ffff8b7224 */ /* 0x000fe200078e00e1 */
[----:B------:R-:W-:Y:S01]  /*2310*/  MOV R145, R219 ;  /* 0x000000db00917202 */ /* 0x000fe20000000f00 */
[----:B------:R-:W-:Y:S01]  /*2320*/  IMAD.MOV.U32 R140, RZ, RZ, R224 ;  /* 0x000000ffff8c7224 */ /* 0x000fe200078e00e0 */
[----:B------:R-:W-:Y:S01]  /*2330*/  MOV R154, R212 ;  /* 0x000000d4009a7202 */ /* 0x000fe20000000f00 */
[----:B------:R-:W-:Y:S01]  /*2340*/  IMAD.MOV.U32 R141, RZ, RZ, R223 ;  /* 0x000000ffff8d7224 */ /* 0x000fe200078e00df */
[----:B------:R-:W-:Y:S01]  /*2350*/  MOV R225, R6 ;  /* 0x0000000600e17202 */ /* 0x000fe20000000f00 */
[----:B------:R-:W-:Y:S01]  /*2360*/  IMAD.MOV.U32 R142, RZ, RZ, R222 ;  /* 0x000000ffff8e7224 */ /* 0x000fe200078e00de */
[----:B------:R-:W-:Y:S01]  /*2370*/  UIADD3 UR8, UR6, 0x2, URZ ;  /* 0x0000000206087890 */ /* 0x000fe2000fffe03f */
[----:B------:R-:W-:Y:S01]  /*2380*/  IMAD.MOV.U32 R143, RZ, RZ, R221 ;  /* 0x000000ffff8f7224 */ /* 0x000fe200078e00dd */
[----:B------:R-:W-:Y:S01]  /*2390*/  UIADD3 UR10, UR7, 0x2, URZ ;  /* 0x00000002070a7890 */ /* 0x000fe2000fffe03f */
[----:B------:R-:W-:Y:S01]  /*23a0*/  IMAD.MOV.U32 R144, RZ, RZ, R220 ;  /* 0x000000ffff907224 */ /* 0x000fe200078e00dc */
[----:B------:R-:W-:Y:S01]  /*23b0*/  UMOV UR9, 0x80000020 ;  /* 0x8000002000097882 */ /* 0x000fe20000000000 */
[----:B------:R-:W-:Y:S01]  /*23c0*/  IMAD.MOV.U32 R146, RZ, RZ, R218 ;  /* 0x000000ffff927224 */ /* 0x000fe200078e00da */
[----:B------:R-:W-:Y:S01]  /*23d0*/  MOV R218, R13 ;  /* 0x0000000d00da7202 */ /* 0x000fe20000000f00 */
[----:B------:R-:W-:Y:S01]  /*23e0*/  IMAD.MOV.U32 R147, RZ, RZ, R217 ;  /* 0x000000ffff937224 */ /* 0x000fe200078e00d9 */
[----:B------:R-:W-:Y:S01]  /*23f0*/  UMOV UR11, 0x80000020 ;  /* 0x80000020000b7882 */ /* 0x000fe20000000000 */
        /* <DEDUP_REMOVED lines=17> */
[----:B------:R-:W-:-:S06]  /*2510*/  IMAD.MOV.U32 R227, RZ, RZ, R3 ;  /* 0x000000ffffe37224 */ /* 0x000fcc00078e0003 */
[----:B--2---:R-:W-:-:S06]  /*2520*/  WARPGROUP.ARRIVE ;  /* 0x00000000000079c5 */ /* 0x004fcc0000000000 */
[----:B------:R-:W-:Y:S03]  /*2530*/  HGMMA.64x256x16.F32.BF16 R100, gdesc[UR8], R100, gsb0 ;  /* 0x03e00000086479f0 */ /* 0x000fe60008001864 */
[----:B------:R-:W-:Y:S02]  /*2540*/  WARPGROUP.DEPBAR.LE gsb0, 0x0 ;  /* 0x00008000000079c5 */ /* 0x000fe40000010000 */
[----:B------:R-:W-:Y:S04]  /*2550*/  STL.64 [R1], R100 ;  /* 0x0000006401007387 */ /* 0x000fe80000100a00 */
        /* <DEDUP_REMOVED lines=63> */
[----:B0-----:R1:W5:Y:S04]  /*2950*/  LDL.LU R154, [R1+0x2d8] ;  /* 0x0002d800019a7983 */ /* 0x0013680000300800 */
[----:B------:R-:W2:Y:S04]  /*2960*/  LDL.LU.64 R150, [R1+0x2d0] ;  /* 0x0002d00001967983 */ /* 0x000ea80000300a00 */
        /* <DEDUP_REMOVED lines=24> */
[----:B------:R-:W2:Y:S01]  /*2af0*/  LDL.LU.64 R100, [R1+0x208] ;  /* 0x0002080001647983 */ /* 0x000ea20000300a00 */
[----:B------:R-:W-:Y:S01]  /*2b00*/  UIADD3 UR8, UR6, 0x202, URZ ;  /* 0x0000020206087890 */ /* 0x000fe2000fffe03f */
[----:B------:R-:W-:Y:S01]  /*2b10*/  UMOV UR9, 0x80000020 ;  /* 0x8000002000097882 */ /* 0x000fe20000000000 */
[----:B--2---:R-:W-:-:S07]  /*2b20*/  WARPGROUP.ARRIVE ;  /* 0x00000000000079c5 */ /* 0x004fce0000000000 */
[----:B------:R-:W-:Y:S03]  /*2b30*/  HGMMA.64x256x16.F32.BF16 R24, gdesc[UR8], R24, gsb0 ;  /* 0x03e00000081879f0 */ /* 0x000fe60008001818 */
[----:B------:R-:W-:Y:S02]  /*2b40*/  WARPGROUP.DEPBAR.LE gsb0, 0x0 ;  /* 0x00008000000079c5 */ /* 0x000fe40000010000 */
[----:B-1----:R-:W-:Y:S05]  /*2b50*/  @!P1 BRA `(.L_x_23) ;  /* 0x0000002000b89947 */ /* 0x002fea0003800000 */
[----:B------:R-:W-:-:S04]  /*2b60*/  UIADD3 UR6, UR39, 0x1, URZ ;  /* 0x0000000127067890 */ /* 0x000fc8000fffe03f */
[----:B------:R-:W-:-:S04]  /*2b70*/  UISETP.NE.AND UP0, UPT, UR6, 0x8, UPT ;  /* 0x000000080600788c */ /* 0x000fc8000bf05270 */
[----:B------:R-:W-:Y:S02]  /*2b80*/  USEL UR7, URZ, 0x1, UP0 ;  /* 0x000000013f077887 */ /* 0x000fe40008000000 */
[----:B------:R-:W-:Y:S02]  /*2b90*/  USEL UR6, UR6, URZ, UP0 ;  /* 0x0000003f06067287 */ /* 0x000fe40008000000 */
[----:B------:R-:W-:-:S06]  /*2ba0*/  ULOP3.LUT UR7, UR38, UR7, URZ, 0x3c, !UPT ;  /* 0x0000000726077292 */ /* 0x000fcc000f8e3c3f */
[----:B------:R-:W-:Y:S01]  /*2bb0*/  IMAD.U32 R3, RZ, RZ, UR7 ;  /* 0x00000007ff037e24 */ /* 0x000fe2000f8e00ff */
[----:B------:R-:W-:-:S06]  /*2bc0*/  UMOV UR7, UR39 ;  /* 0x0000002700077c82 */ /* 0x000fcc0008000000 */
.L_x_30:
[----:B------:R-:W-:Y:S05]  /*2bd0*/  @!P0 BRA `(.L_x_24) ;  /* 0x0000000000048947 */ /* 0x000fea0003800000 */
[----:B------:R-:W-:Y:S01]  /*2be0*/  BPT.TRAP 0x1 ;  /* 0x000000040000795c */ /* 0x000fe20000300000 */
.L_x_24:
[----:B------:R-:W0:Y:S01]  /*2bf0*/  S2UR UR9, SR_CgaCtaId ;  /* 0x00000000000979c3 */ /* 0x000e220000008800 */
[----:B------:R-:W-:Y:S01]  /*2c00*/  UMOV UR8, 0x400 ;  /* 0x0000040000087882 */ /* 0x000fe20000000000 */
[----:B------:R-:W-:Y:S01]  /*2c10*/  IMAD.U32 R5, RZ, RZ, UR6 ;  /* 0x00000006ff057e24 */ /* 0x000fe2000f8e00ff */
[----:B------:R-:W-:Y:S01]  /*2c20*/  SHF.L.U32 R6, R3, 0x1f, RZ ;  /* 0x0000001f03067819 */ /* 0x000fe200000006ff */
[----:B0-----:R-:W-:-:S06]  /*2c30*/  ULEA UR8, UR9, UR8, 0x18 ;  /* 0x0000000809087291 */ /* 0x001fcc000f8ec03f */
[----:B------:R-:W-:-:S04]  /*2c40*/  IMAD.U32 R0, RZ, RZ, UR8 ;  /* 0x00000008ff007e24 */ /* 0x000fc8000f8e00ff */
[----:B------:R-:W-:-:S04]  /*2c50*/  IMAD R5, R5, 0x8, R0 ;  /* 0x0000000805057824 */ /* 0x000fc800078e0200 */
[----:B------:R0:W1:Y:S01]  /*2c60*/  SYNCS.PHASECHK.TRANS64.TRYWAIT P1, [R5+URZ], R6 ;  /* 0x00000006050075a7 */ /* 0x000062000802017f */
[----:B------:R-:W-:Y:S05]  /*2c70*/  @!P0 BRA `(.L_x_25) ;  /* 0x0000000000048947 */ /* 0x000fea0003800000 */
[----:B------:R-:W-:Y:S01]  /*2c80*/  BPT.TRAP 0x1 ;  /* 0x000000040000795c */ /* 0x000fe20000300000 */
.L_x_25:
[----:B-1----:R-:W-:Y:S05]  /*2c90*/  @P1 BRA `(.L_x_26) ;  /* 0x0000000000081947 */ /* 0x002fea0003800000 */
[----:B------:R-:W1:Y:S02]  /*2ca0*/  SYNCS.PHASECHK.TRANS64.TRYWAIT P1, [R5+URZ], R6 ;  /* 0x00000006050075a7 */ /* 0x000e64000802017f */
[----:B-1----:R-:W-:Y:S05]  /*2cb0*/  @!P1 BRA `(.L_x_27) ;  /* 0x0000014800a49947 */ /* 0x002fea0003800000 */
.L_x_26:
        /* <DEDUP_REMOVED lines=64> */
[----:B--2---:R-:W2:Y:S04]  /*30c0*/  LDL.LU.64 R24, [R1] ;  /* 0x0000000001187983 */ /* 0x004ea80000300a00 */
        /* <DEDUP_REMOVED lines=63> */
[----:B------:R-:W-:-:S02]  /*34c0*/  UIMAD UR12, UR6, 0x300, UR4 ;  /* 0x00000300060c78a4 */ /* 0x000fc4000f8e0204 */
[----:B------:R-:W-:Y:S01]  /*34d0*/  ULEA UR13, UR6, UR5, 0xa ;  /* 0x00000005060d7291 */ /* 0x000fe2000f8e503f */
[----:B------:R-:W-:Y:S01]  /*34e0*/  UMOV UR9, 0x80000020 ;  /* 0x8000002000097882 */ /* 0x000fe20000000000 */
[----:B------:R-:W-:-:S03]  /*34f0*/  UMOV UR11, 0x80000020 ;  /* 0x80000020000b7882 */ /* 0x000fc60000000000 */
[----:B------:R-:W-:Y:S02]  /*3500*/  UMOV UR8, UR12 ;  /* 0x0000000c00087c82 */ /* 0x000fe40008000000 */
[----:B------:R-:W-:Y:S01]  /*3510*/  UMOV UR10, UR13 ;  /* 0x0000000d000a7c82 */ /* 0x000fe20008000000 */
[----:B--2---:R-:W-:-:S06]  /*3520*/  WARPGROUP.ARRIVE ;  /* 0x00000000000079c5 */ /* 0x004fcc0000000000 */
[----:B------:R-:W-:Y:S03]  /*3530*/  HGMMA.64x256x16.F32.BF16 R24, gdesc[UR8], R24, gsb0 ;  /* 0x03e00000081879f0 */ /* 0x000fe60008001818 */
[----:B------:R-:W-:Y:S02]  /*3540*/  WARPGROUP.DEPBAR.LE gsb0, 0x0 ;  /* 0x00008000000079c5 */ /* 0x000fe40000010000 */
[----:B------:R-:W-:Y:S01]  /*3550*/  STL.64 [R1], R24 ;  /* 0x0000001801007387 */ /* 0x000fe20000100a00 */
[----:B01----:R-:W-:Y:S01]  /*3560*/  IMAD.MOV.U32 R6, RZ, RZ, R150 ;  /* 0x000000ffff067224 */ /* 0x003fe200078e0096 */
        /* <DEDUP_REMOVED lines=65> */
[----:B------:R0:W-:Y:S01]  /*3980*/  STL.64 [R1+0x90], R60 ;  /* 0x0000903c01007387 */ /* 0x0001e20000100a00 */
[----:B------:R-:W-:Y:S02]  /*3990*/  IMAD.MOV.U32 R184, RZ, RZ, R108 ;  /* 0x000000ffffb87224 */ /* 0x000fe400078e006c */
[----:B------:R-:W-:Y:S01]  /*39a0*/  IMAD.MOV.U32 R185, RZ, RZ, R109 ;  /* 0x000000ffffb97224 */ /* 0x000fe200078e006d */
[----:B------:R-:W2:Y:S01]  /*39b0*/  LDL.LU.64 R150, [R1+0x4d8] ;  /* 0x0004d80001967983 */ /* 0x000ea20000300a00 */
[----:B------:R-:W-:-:S02]  /*39c0*/  IMAD.MOV.U32 R182, RZ, RZ, R106 ;  /* 0x000000ffffb67224 */ /* 0x000fc400078e006a */
[----:B------:R-:W-:Y:S01]  /*39d0*/  IMAD.MOV.U32 R183, RZ, RZ, R107 ;  /* 0x000000ffffb77224 */ /* 0x000fe200078e006b */
[----:B------:R-:W2:Y:S01]  /*39e0*/  LDL.LU.64 R148, [R1+0x4d0] ;  /* 0x0004d00001947983 */ /* 0x000ea20000300a00 */
[----:B------:R-:W-:Y:S02]  /*39f0*/  IMAD.MOV.U32 R181, RZ, RZ, R105 ;  /* 0x000000ffffb57224 */ /* 0x000fe400078e0069 */
[----:B------:R-:W-:Y:S01]  /*3a00*/  IMAD.MOV.U32 R178, RZ, RZ, R102 ;  /* 0x000000ffffb27224 */ /* 0x000fe200078e0066 */
[----:B------:R-:W2:Y:S01]  /*3a10*/  LDL.LU.64 R146, [R1+0x4c8] ;  /* 0x0004c80001927983 */ /* 0x000ea20000300a00 */
        /* <DEDUP_REMOVED lines=51> */
[----:B------:R-:W-:-:S03]  /*3d50*/  IMAD.MOV.U32 R226, RZ, RZ, R63 ;  /* 0x000000ffffe27224 */ /* 0x000fc600078e003f */
        /* <DEDUP_REMOVED lines=25> */
[----:B0-----:R-:W2:Y:S04]  /*3ef0*/  LDL.LU.64 R60, [R1+0x370] ;  /* 0x00037000013c7983 */ /* 0x001ea80000300a00 */
        /* <DEDUP_REMOVED lines=19> */
[----:B------:R-:W-:-:S02]  /*4030*/  UMOV UR9, 0x80000020 ;  /* 0x8000002000097882 */ /* 0x000fc40000000000 */
[----:B-----5:R-:W-:Y:S01]  /*4040*/  STL [R1+0x2d8], R154 ;  /* 0x0002d89a01007387 */ /* 0x020fe20000100800 */
[----:B--2---:R-:W-:-:S06]  /*4050*/  WARPGROUP.ARRIVE ;  /* 0x00000000000079c5 */ /* 0x004fcc0000000000 */
[----:B------:R-:W-:Y:S03]  /*4060*/  HGMMA.64x256x16.F32.BF16 R24, gdesc[UR8], R24, gsb0 ;  /* 0x03e00000081879f0 */ /* 0x000fe60008001818 */
        /* <DEDUP_REMOVED lines=71> */
[----:B------:R-:W-:-:S02]  /*44e0*/  IMAD.MOV.U32 R142, RZ, RZ, R223 ;  /* 0x000000ffff8e7224 */ /* 0x000fc400078e00df */
[----:B------:R-:W-:Y:S02]  /*44f0*/  IMAD.MOV.U32 R143, RZ, RZ, R222 ;  /* 0x000000ffff8f7224 */ /* 0x000fe400078e00de */
[----:B------:R-:W-:Y:S02]  /*4500*/  IMAD.MOV.U32 R144, RZ, RZ, R221 ;  /* 0x000000ffff907224 */ /* 0x000fe400078e00dd */
[----:B------:R-:W-:Y:S01]  /*4510*/  IMAD.MOV.U32 R145, RZ, RZ, R220 ;  /* 0x000000ffff917224 */ /* 0x000fe200078e00dc */
[----:B------:R-:W-:Y:S01]  /*4520*/  MOV R220, R12 ;  /* 0x0000000c00dc7202 */ /* 0x000fe20000000f00 */
[----:B------:R-:W-:Y:S02]  /*4530*/  IMAD.MOV.U32 R147, RZ, RZ, R218 ;  /* 0x000000ffff937224 */ /* 0x000fe400078e00da */
[----:B------:R-:W-:Y:S02]  /*4540*/  IMAD.MOV.U32 R148, RZ, RZ, R217 ;  /* 0x000000ffff947224 */ /* 0x000fe400078e00d9 */
        /* <DEDUP_REMOVED lines=16> */
[----:B------:R-:W-:Y:S01]  /*4650*/  IMAD.MOV.U32 R226, RZ, RZ, R6 ;  /* 0x000000ffffe27224 */ /* 0x000fe200078e0006 */
[----:B------:R-:W-:Y:S02]  /*4660*/  UIADD3 UR8, UR12, 0x2, URZ ;  /* 0x000000020c087890 */ /* 0x000fe4000fffe03f */
[----:B------:R-:W-:Y:S01]  /*4670*/  UIADD3 UR10, UR13, 0x2, URZ ;  /* 0x000000020d0a7890 */ /* 0x000fe2000fffe03f */
[----:B------:R-:W-:Y:S01]  /*4680*/  UMOV UR9, 0x80000020 ;  /* 0x8000002000097882 */ /* 0x000fe20000000000 */
[----:B------:R-:W-:Y:S01]  /*4690*/  UMOV UR11, 0x80000020 ;  /* 0x80000020000b7882 */ /* 0x000fe20000000000 */
        /* <DEDUP_REMOVED lines=100> */
[----:B------:R-:W-:Y:S01]  /*4ce0*/  BPT.TRAP 0x1 ;  /* 0x000000040000795c */ /* 0x000fe20000300000 */
.L_x_28:
[----:B------:R-:W-:Y:S01]  /*4cf0*/  ISETP.NE.AND P1, PT, R17, RZ, PT ;  /* 0x000000ff1100720c */ /* 0x000fe20003f25270 */
[----:B------:R-:W-:Y:S01]  /*4d00*/  IMAD.U32 R5, RZ, RZ, UR7 ;  /* 0x00000007ff057e24 */ /* 0x000fe2000f8e00ff */
[----:B------:R-:W-:-:S11]  /*4d10*/  UISETP.GT.U32.AND UP0, UPT, UR40, 0x1, UPT ;  /* 0x000000012800788c */ /* 0x000fd6000bf04070 */
[----:B------:R-:W-:-:S04]  /*4d20*/  @P1 IMAD R5, R5, 0x8, R0 ;  /* 0x0000000805051824 */ /* 0x000fc800078e0200 */
[----:B------:R-:W-:-:S05]  /*4d30*/  @P1 VIADD R5, R5, 0x40 ;  /* 0x0000004005051836 */ /* 0x000fca0000000000 */
[----:B-----5:R-:W-:-:S04]  /*4d40*/  @P1 PRMT R5, R154, 0x654, R5 ;  /* 0x000006549a051816 */ /* 0x020fc80000000005 */
[----:B------:R0:W-:Y:S01]  /*4d50*/  @P1 SYNCS.ARRIVE.TRANS64.RED.A1T0 RZ, [R5+URZ], RZ ;  /* 0x000000ff05ff19a7 */ /* 0x0001e2000810043f */
[----:B------:R-:W-:-:S13]  /*4d60*/  PLOP3.LUT P1, PT, PT, PT, UP0, 0x80, 0x0 ;  /* 0x000000000000781c */ /* 0x000fda0003f2f008 */
[----:B0-----:R-:W-:Y:S05]  /*4d70*/  @P1 BRA `(.L_x_29) ;  /* 0x0000000000041947 */ /* 0x001fea0003800000 */
[----:B------:R-:W-:Y:S01]  /*4d80*/  BPT.TRAP 0x1 ;  /* 0x000000040000795c */ /* 0x000fe20000300000 */
.L_x_29:
[----:B------:R-:W-:Y:S01]  /*4d90*/  UIADD3 UR6, UR6, 0x1, URZ ;  /* 0x0000000106067890 */ /* 0x000fe2000fffe03f */
[C---:B------:R-:W-:Y:S01]  /*4da0*/  ISETP.GT.AND P1, PT, R4.reuse, 0x1, PT ;  /* 0x000000010400780c */ /* 0x040fe20003f24270 */
[----:B------:R-:W-:Y:S01]  /*4db0*/  UIADD3 UR7, UR7, 0x1, URZ ;  /* 0x0000000107077890 */ /* 0x000fe2000fffe03f */
[----:B------:R-:W-:Y:S01]  /*4dc0*/  VIADD R4, R4, 0xffffffff ;  /* 0xffffffff04047836 */ /* 0x000fe20000000000 */
[----:B------:R-:W-:Y:S02]  /*4dd0*/  UISETP.NE.AND UP0, UPT, UR6, 0x8, UPT ;  /* 0x000000080600788c */ /* 0x000fe4000bf05270 */
[----:B------:R-:W-:Y:S02]  /*4de0*/  UISETP.NE.AND UP1, UPT, UR7, 0x8, UPT ;  /* 0x000000080700788c */ /* 0x000fe4000bf25270 */
[----:B------:R-:W-:Y:S02]  /*4df0*/  USEL UR8, URZ, 0x1, UP0 ;  /* 0x000000013f087887 */ /* 0x000fe40008000000 */
[----:B------:R-:W-:-:S02]  /*4e00*/  USEL UR6, UR6, URZ, UP0 ;  /* 0x0000003f06067287 */ /* 0x000fc40008000000 */
[----:B------:R-:W-:Y:S02]  /*4e10*/  USEL UR7, UR7, URZ, UP1 ;  /* 0x0000003f07077287 */ /* 0x000fe40008800000 */
[----:B------:R-:W-:Y:S01]  /*4e20*/  LOP3.LUT R3, R3, UR8, RZ, 0x3c, !PT ;  /* 0x0000000803037c12 */ /* 0x000fe2000f8e3cff */
[----:B------:R-:W-:Y:S09]  /*4e30*/  @P1 BRA `(.L_x_30) ;  /* 0xffffffdc00641947 */ /* 0x000ff2000383ffff */
.L_x_23:
[----:B------:R-:W0:Y:S02]  /*4e40*/  LDC R3, c[0x0][0x28c] ;  /* 0x0000a300ff037b82 */ /* 0x000e240000000800 */
[----:B0-----:R-:W-:-:S13]  /*4e50*/  ISETP.GE.AND P1, PT, R3, 0x1, PT ;  /* 0x000000010300780c */ /* 0x001fda0003f26270 */
[----:B------:R-:W-:Y:S05]  /*4e60*/  @!P1 BRA `(.L_x_31) ;  /* 0x0000000000449947 */ /* 0x000fea0003800000 */
[----:B------:R-:W-:Y:S05]  /*4e70*/  @!P0 BRA `(.L_x_32) ;  /* 0x0000000000048947 */ /* 0x000fea0003800000 */
[----:B------:R-:W-:Y:S01]  /*4e80*/  BPT.TRAP 0x1 ;  /* 0x000000040000795c */ /* 0x000fe20000300000 */
.L_x_32:
[----:B------:R-:W-:Y:S01]  /*4e90*/  ISETP.NE.AND P0, PT, R17, RZ, PT ;  /* 0x000000ff1100720c */ /* 0x000fe20003f05270 */
[----:B------:R-:W-:-:S12]  /*4ea0*/  UISETP.LT.AND UP1, UPT, UR41, 0x1, UPT ;  /* 0x000000012900788c */ /* 0x000fd8000bf21270 */
[----:B------:R-:W-:-:S05]  /*4eb0*/  VOTEU.ANY UP0, P0 ;  /* 0x00000000003f7886 */ /* 0x000fca0000000100 */
[----:B------:R-:W-:-:S04]  /*4ec0*/  @UP0 USEL UR4, UR41, 0x1, UP1 ;  /* 0x0000000129040887 */ /* 0x000fc80008800000 */
[----:B------:R-:W-:Y:S02]  /*4ed0*/  @UP0 UIADD3 UR4, UR39, UR41, -UR4 ;  /* 0x0000002927040290 */ /* 0x000fe4000fffe804 */
[----:B------:R-:W-:-:S04]  /*4ee0*/  UISETP.GT.U32.AND UP0, UPT, UR40, 0x1, UPT ;  /* 0x000000012800788c */ /* 0x000fc8000bf04070 */
[----:B------:R-:W-:-:S04]  /*4ef0*/  IMAD.U32 R3, RZ, RZ, UR4 ;  /* 0x00000004ff037e24 */ /* 0x000fc8000f8e00ff */
[----:B------:R-:W-:-:S05]  /*4f00*/  @P0 IMAD.SHL.U32 R3, R3, 0x8, RZ ;  /* 0x0000000803030824 */ /* 0x000fca00078e00ff */
[----:B------:R-:W-:-:S04]  /*4f10*/  @P0 LOP3.LUT R3, R3, 0x38, RZ, 0xc0, !PT ;  /* 0x0000003803030812 */ /* 0x000fc800078ec0ff */
[----:B------:R-:W-:-:S04]  /*4f20*/  @P0 IADD3 R0, R0, 0x40, R3 ;  /* 0x0000004000000810 */ /* 0x000fc80007ffe003 */
[----:B-----5:R-:W-:-:S04]  /*4f30*/  @P0 PRMT R0, R154, 0x654, R0 ;  /* 0x000006549a000816 */ /* 0x020fc80000000000 */
[----:B------:R0:W-:Y:S01]  /*4f40*/  @P0 SYNCS.ARRIVE.TRANS64.RED.A1T0 RZ, [R0+URZ], RZ ;  /* 0x000000ff00ff09a7 */ /* 0x0001e2000810043f */
[----:B------:R-:W-:-:S13]  /*4f50*/  PLOP3.LUT P0, PT, PT, PT, UP0, 0x80, 0x0 ;  /* 0x000000000000781c */ /* 0x000fda0003f0f008 */
[----:B0-----:R-:W-:Y:S05]  /*4f60*/  @P0 BRA `(.L_x_31) ;  /* 0x0000000000040947 */ /* 0x001fea0003800000 */
[----:B------:R-:W-:Y:S01]  /*4f70*/  BPT.TRAP 0x1 ;  /* 0x000000040000795c */ /* 0x000fe20000300000 */
.L_x_31:
[----:B------:R-:W0:Y:S01]  /*4f80*/  S2R R6, SR_TID.X ;  /* 0x0000000000067919 */ /* 0x000e220000002100 */
[----:B------:R-:W1:Y:S01]  /*4f90*/  LDC R3, c[0x0][0x288] ;  /* 0x0000a200ff037b82 */ /* 0x000e620000000800 */
[----:B------:R-:W-:Y:S01]  /*4fa0*/  SHF.L.U32 R0, R18, 0x8, RZ ;  /* 0x0000000812007819 */ /* 0x000fe200000006ff */
[----:B------:R-:W-:Y:S01]  /*4fb0*/  UIADD3 UR39, UR41, UR39, URZ ;  /* 0x0000002729277290 */ /* 0x000fe2000fffe03f */
[----:B------:R-:W-:Y:S01]  /*4fc0*/  MOV R163, 0xffffffff ;  /* 0xffffffff00a37802 */ /* 0x000fe20000000f00 */
[----:B------:R-:W-:Y:S01]  /*4fd0*/  ULDC UR4, c[0x0][0x284] ;  /* 0x0000a10000047ab9 */ /* 0x000fe20000000800 */
[----:B------:R-:W-:Y:S02]  /*4fe0*/  USHF.R.S32.HI UR10, URZ, 0x1f, UR42 ;  /* 0x0000001f3f0a7899 */ /* 0x000fe4000801142a */
[----:B------:R-:W-:Y:S01]  /*4ff0*/  UISETP.GT.U32.AND UP0, UPT, UR39, 0x7, UPT ;  /* 0x000000072700788c */ /* 0x000fe2000bf04070 */
[----:B------:R-:W-:-:S03]  /*5000*/  ULDC.64 UR8, c[0x0][0x5d0] ;  /* 0x0001740000087ab9 */ /* 0x000fc60000000a00 */
[----:B------:R-:W-:Y:S02]  /*5010*/  UISETP.LT.U32.AND UP0, UPT, UR41, 0x8, UP0 ;  /* 0x000000082900788c */ /* 0x000fe40008701070 */
[----:B------:R-:W-:Y:S02]  /*5020*/  UIMAD UR5, UR10, UR8, URZ ;  /* 0x000000080a0572a4 */ /* 0x000fe4000f8e023f */
[----:B------:R-:W-:Y:S02]  /*5030*/  USEL UR6, URZ, 0x1, !UP0 ;  /* 0x000000013f067887 */ /* 0x000fe4000c000000 */
[----:B------:R-:W-:Y:S01]  /*5040*/  UIMAD UR5, UR42, UR9, UR5 ;  /* 0x000000092a0572a4 */ /* 0x000fe2000f8e0205 */
[----:B-1----:R-:W-:Y:S02]  /*5050*/  ISETP.GE.AND P0, PT, R0, R3, PT ;  /* 0x000000030000720c */ /* 0x002fe40003f06270 */
[C---:B0-----:R-:W-:Y:S01]  /*5060*/  LOP3.LUT R4, R6.reuse, 0x3, RZ, 0xc0, !PT ;  /* 0x0000000306047812 */ /* 0x041fe200078ec0ff */
[----:B------:R-:W-:Y:S01]  /*5070*/  IMAD.SHL.U32 R20, R6, 0x2, RZ ;  /* 0x0000000206147824 */ /* 0x000fe200078e00ff */
[----:B------:R-:W-:-:S02]  /*5080*/  SHF.R.U32.HI R155, RZ, 0x7, R6 ;  /* 0x00000007ff9b7819 */ /* 0x000fc40000011606 */
[----:B------:R-:W-:Y:S01]  /*5090*/  LOP3.LUT R5, R6, 0x60, RZ, 0xc0, !PT ;  /* 0x0000006006057812 */ /* 0x000fe200078ec0ff */
[----:B------:R-:W-:Y:S01]  /*50a0*/  IMAD R4, R4, -0x2, R3 ;  /* 0xfffffffe04047824 */ /* 0x000fe200078e0203 */
[----:B------:R-:W-:Y:S02]  /*50b0*/  LOP3.LUT R155, R155, 0x1, RZ, 0xc0, !PT ;  /* 0x000000019b9b7812 */ /* 0x000fe400078ec0ff */
[----:B------:R-:W-:Y:S01]  /*50c0*/  SHF.R.U32.HI R3, RZ, 0x2, R6 ;  /* 0x00000002ff037819 */ /* 0x000fe20000011606 */
[----:B------:R-:W-:Y:S01]  /*50d0*/  IMAD.U32 R6, RZ, RZ, UR8 ;  /* 0x00000008ff067e24 */ /* 0x000fe2000f8e00ff */
[----:B------:R-:W-:Y:S01]  /*50e0*/  SHF.R.U32.HI R5, RZ, 0x1, R5 ;  /* 0x00000001ff057819 */ /* 0x000fe20000011605 */
[----:B------:R-:W-:Y:S01]  /*50f0*/  IMAD.SHL.U32 R19, R155, 0x40, RZ ;  /* 0x000000409b137824 */ /* 0x000fe200078e00ff */
[----:B------:R-:W-:Y:S01]  /*5100*/  LOP3.LUT R3, R3, 0x7, RZ, 0xc0, !PT ;  /* 0x0000000703037812 */ /* 0x000fe200078ec0ff */
[----:B------:R-:W-:Y:S01]  /*5110*/  IMAD.IADD R0, R4, 0x1, -R0 ;  /* 0x0000000104007824 */ /* 0x000fe200078e0a00 */
[----:B------:R-:W-:-:S02]  /*5120*/  LOP3.LUT R20, R20, 0x6, RZ, 0xc0, !PT ;  /* 0x0000000614147812 */ /* 0x000fc400078ec0ff */
[--C-:B------:R-:W-:Y:S02]  /*5130*/  LOP3.LUT R19, R19, 0x40, R3.reuse, 0xe2, !PT ;  /* 0x0000004013137812 */ /* 0x100fe400078ee203 */
[-C--:B------:R-:W-:Y:S02]  /*5140*/  IADD3 R3, RZ, -R5.reuse, -R3 ;  /* 0x80000005ff037210 */ /* 0x080fe40007ffe803 */
[----:B------:R-:W-:Y:S02]  /*5150*/  PRMT R20, R20, 0x6540, R18 ;  /* 0x0000654014147816 */ /* 0x000fe40000000012 */
[----:B------:R-:W-:Y:S01]  /*5160*/  LOP3.LUT R18, R19, R5, RZ, 0xfc, !PT ;  /* 0x0000000513127212 */ /* 0x000fe200078efcff */
[----:B------:R-:W-:Y:S01]  /*5170*/  IMAD R155, R155, -0x40, R3 ;  /* 0xffffffc09b9b7824 */ /* 0x000fe200078e0203 */
[----:B------:R-:W-:Y:S01]  /*5180*/  SHF.R.S32.HI R21, RZ, 0x1f, R20 ;  /* 0x0000001fff157819 */ /* 0x000fe20000011414 */
[----:B------:R-:W-:Y:S02]  /*5190*/  IMAD R3, R22, 0xc0, RZ ;  /* 0x000000c016037824 */ /* 0x000fe400078e02ff */
[----:B------:R-:W-:-:S02]  /*51a0*/  IMAD.MOV.U32 R19, RZ, RZ, RZ ;  /* 0x000000ffff137224 */ /* 0x000fc400078e00ff */
[----:B------:R-:W-:Y:S01]  /*51b0*/  IMAD.WIDE.U32 R6, R6, UR42, R20 ;  /* 0x0000002a06067c25 */ /* 0x000fe2000f8e0014 */
[C---:B------:R-:W-:Y:S02]  /*51c0*/  IADD3 R155, -R3.reuse, UR4, R155 ;  /* 0x00000004039b7c10 */ /* 0x040fe4000fffe19b */
[----:B------:R-:W-:Y:S01]  /*51d0*/  ISETP.GE.OR P0, PT, R3, UR4, P0 ;  /* 0x0000000403007c0c */ /* 0x000fe20008706670 */
[----:B------:R-:W-:Y:S01]  /*51e0*/  USHF.R.U32.HI UR4, URZ, 0x3, UR39 ;  /* 0x000000033f047899 */ /* 0x000fe20008011627 */
[----:B------:R-:W-:Y:S01]  /*51f0*/  VIADD R7, R7, UR5 ;  /* 0x0000000507077c36 */ /* 0x000fe20008000000 */
[----:B------:R-:W-:Y:S01]  /*5200*/  ULOP3.LUT UR39, UR39, 0x7, URZ, 0xc0, !UPT ;  /* 0x0000000727277892 */ /* 0x000fe2000f8ec03f */
[----:B------:R-:W-:Y:S01]  /*5210*/  IMAD.WIDE R18, R22, 0xc0, R18 ;  /* 0x000000c016127825 */ /* 0x000fe200078e0212 */
[----:B------:R-:W-:-:S04]  /*5220*/  ULOP3.LUT UR4, UR4, 0x1, URZ, 0xc0, !UPT ;  /* 0x0000000104047892 */ /* 0x000fc8000f8ec03f */
[----:B------:R-:W-:-:S04]  /*5230*/  UISETP.NE.U32.AND UP1, UPT, UR4, 0x1, UPT ;  /* 0x000000010400788c */ /* 0x000fc8000bf25070 */
[----:B------:R-:W-:-:S04]  /*5240*/  UISETP.GT.U32.AND UP0, UPT, UR41, 0x7, !UP1 ;  /* 0x000000072900788c */ /* 0x000fc8000cf04070 */
[----:B------:R-:W-:-:S04]  /*5250*/  USEL UR4, URZ, 0x1, !UP0 ;  /* 0x000000013f047887 */ /* 0x000fc8000c000000 */
[----:B------:R-:W-:Y:S01]  /*5260*/  ULOP3.LUT UR38, UR4, UR38, UR6, 0x96, !UPT ;  /* 0x0000002604267292 */ /* 0x000fe2000f8e9606 */
[----:B------:R-:W-:Y:S11]  /*5270*/  @P0 BRA `(.L_x_33) ;  /* 0x0000010400140947 */ /* 0x000ff60003800000 */
[----:B-----5:R-:W-:Y:S01]  /*5280*/  FSETP.NEU.AND P0, PT, R16, RZ, PT ;  /* 0x000000ff1000720b */ /* 0x020fe20003f0d000 */
[----:B------:R-:W-:Y:S01]  /*5290*/  ULDC.64 UR4, c[0x0][0x5c8] ;  /* 0x0001720000047ab9 */ /* 0x000fe20000000a00 */
[----:B------:R-:W-:Y:S01]  /*52a0*/  ISETP.GT.AND P3, PT, R155, RZ, PT ;  /* 0x000000ff9b00720c */ /* 0x000fe20003f64270 */
[----:B------:R-:W-:Y:S01]  /*52b0*/  IMAD R10, R19, UR4, RZ ;  /* 0x00000004130a7c24 */ /* 0x000fe2000f8e02ff */
[----:B------:R-:W-:Y:S01]  /*52c0*/  BSSY B0, `(.L_x_33) ;  /* 0x0001040000007945 */ /* 0x000fe20003800000 */
[----:B------:R-:W-:Y:S01]  /*52d0*/  IMAD.WIDE.U32 R6, R18, UR4, R6 ;  /* 0x0000000412067c25 */ /* 0x000fe2000f8e0006 */
[----:B------:R-:W-:-:S03]  /*52e0*/  ISETP.GT.AND P1, PT, R0, RZ, P3 ;  /* 0x000000ff0000720c */ /* 0x000fc60001f24270 */
[----:B------:R-:W-:-:S04]  /*52f0*/  IMAD R10, R18, UR5, R10 ;  /* 0x00000005120a7c24 */ /* 0x000fc8000f8e020a */
[----:B------:R-:W-:Y:S01]  /*5300*/  IMAD.IADD R10, R7, 0x1, R10 ;  /* 0x00000001070a7824 */ /* 0x000fe200078e020a */
[----:B------:R-:W-:Y:S06]  /*5310*/  @!P0 BRA `(.L_x_34) ;  /* 0x000000ac004c8947 */ /* 0x000fec0003800000 */
[----:B------:R-:W0:Y:S01]  /*5320*/  LDC.64 R152, c[0x0][0x5b8] ;  /* 0x00016e00ff987b82 */ /* 0x000e220000000a00 */
[----:B------:R-:W2:Y:S01]  /*5330*/  LDL.LU R11, [R1] ;  /* 0x00000000010b7983 */ /* 0x000ea20000300800 */
[----:B------:R-:W-:-:S06]  /*5340*/  ULDC.64 UR6, c[0x0][0x5c0] ;  /* 0x0001700000067ab9 */ /* 0x000fcc0000000a00 */
[----:B------:R-:W1:Y:S08]  /*5350*/  LDC.64 R14, c[0x0][0x5b0] ;  /* 0x00016c00ff0e7b82 */ /* 0x000e700000000a00 */
[----:B------:R-:W3:Y:S01]  /*5360*/  LDC.64 R12, c[0x0][0x5a8] ;  /* 0x00016a00ff0c7b82 */ /* 0x000ee20000000a00 */
[C---:B0-----:R-:W-:Y:S02]  /*5370*/  IMAD R160, R152.reuse, UR10, RZ ;  /* 0x0000000a98a07c24 */ /* 0x041fe4000f8e02ff */
[----:B------:R-:W-:-:S04]  /*5380*/  IMAD.WIDE.U32 R156, R152, UR42, R20 ;  /* 0x0000002a989c7c25 */ /* 0x000fc8000f8e0014 */
[----:B------:R-:W-:Y:S02]  /*5390*/  IMAD R160, R153, UR42, R160 ;  /* 0x0000002a99a07c24 */ /* 0x000fe4000f8e02a0 */
[-C--:B-1----:R-:W-:Y:S02]  /*53a0*/  IMAD R153, R19, R14.reuse, RZ ;  /* 0x0000000e13997224 */ /* 0x082fe400078e02ff */
[----:B------:R-:W-:Y:S02]  /*53b0*/  IMAD.IADD R23, R157, 0x1, R160 ;  /* 0x000000019d177824 */ /* 0x000fe400078e02a0 */
[----:B------:R-:W-:Y:S02]  /*53c0*/  IMAD.MOV.U32 R22, RZ, RZ, R156 ;  /* 0x000000ffff167224 */ /* 0x000fe400078e009c */
[C---:B------:R-:W-:Y:S02]  /*53d0*/  IMAD R153, R18.reuse, R15, R153 ;  /* 0x0000000f12997224 */ /* 0x040fe400078e0299 */
[----:B------:R-:W-:-:S04]  /*53e0*/  IMAD.WIDE.U32 R4, R18, R14, R22 ;  /* 0x0000000e12047225 */ /* 0x000fc800078e0016 */
[----:B------:R-:W-:Y:S01]  /*53f0*/  IMAD.IADD R3, R5, 0x1, R153 ;  /* 0x0000000105037824 */ /* 0x000fe200078e0299 */
[----:B---3--:R-:W-:-:S04]  /*5400*/  LEA R8, P0, R4, R12, 0x1 ;  /* 0x0000000c04087211 */ /* 0x008fc800078008ff */
[----:B------:R-:W-:-:S05]  /*5410*/  LEA.HI.X R9, R4, R13, R3, 0x1, P0 ;  /* 0x0000000d04097211 */ /* 0x000fca00000f0c03 */
[----:B------:R-:W3:Y:S01]  /*5420*/  @P1 LDG.E.LTC128B.U16 R3, desc[UR36][R8.64] ;  /* 0x0000002408031981 */ /* 0x000ee2000c1e1520 */
[----:B------:R-:W-:Y:S01]  /*5430*/  BSSY B1, `(.L_x_35) ;  /* 0x0000011000017945 */ /* 0x000fe20003800000 */
[----:B---3--:R-:W-:-:S04]  /*5440*/  IMAD.U32 R4, R3, 0x10000, RZ ;  /* 0x0001000003047824 */ /* 0x008fc800078e00ff */
[----:B------:R-:W-:-:S04]  /*5450*/  FMUL R4, R4, R16 ;  /* 0x0000001004047220 */ /* 0x000fc80000400000 */
[----:B--2---:R-:W-:Y:S01]  /*5460*/  FFMA R7, R11, R2, R4 ;  /* 0x000000020b077223 */ /* 0x004fe20000000004 */
[----:B------:R-:W-:-:S04]  /*5470*/  LEA R4, P0, R6, UR6, 0x1 ;  /* 0x0000000606047c11 */ /* 0x000fc8000f8008ff */
[----:B------:R-:W-:Y:S02]  /*5480*/  LEA.HI.X R5, R6, UR7, R10, 0x1, P0 ;  /* 0x0000000706057c11 */ /* 0x000fe400080f0c0a */
[----:B------:R-:W-:-:S05]  /*5490*/  F2FP.BF16.F32.PACK_AB R6, RZ, R7 ;  /* 0x00000007ff06723e */ /* 0x000fca00000010ff */
[----:B------:R0:W-:Y:S02]  /*54a0*/  @P1 STG.E.U16 desc[UR36][R4.64], R6 ;  /* 0x0000000604001986 */ /* 0x0001e4000c101524 */
[----:B0-----:R-:W-:-:S04]  /*54b0*/  IMAD.WIDE.U32 R6, R18, R14, R20 ;  /* 0x0000000e12067225 */ /* 0x001fc800078e0014 */
[----:B------:R-:W-:Y:S02]  /*54c0*/  IMAD.IADD R7, R153, 0x1, R7 ;  /* 0x0000000199077824 */ /* 0x000fe400078e0207 */
[----:B------:R-:W-:-:S05]  /*54d0*/  IMAD.WIDE.U32 R6, R152, UR42, R6 ;  /* 0x0000002a98067c25 */ /* 0x000fca000f8e0006 */
[----:B------:R-:W-:Y:S02]  /*54e0*/  IADD3 R7, R160, R7, RZ ;  /* 0x00000007a0077210 */ /* 0x000fe40007ffe0ff */
[----:B------:R-:W-:-:S04]  /*54f0*/  LEA R10, P0, R6, R12, 0x1 ;  /* 0x0000000c060a7211 */ /* 0x000fc800078008ff */
[----:B------:R-:W-:Y:S02]  /*5500*/  LEA.HI.X R11, R6, R13, R7, 0x1, P0 ;  /* 0x0000000d060b7211 */ /* 0x000fe400000f0c07 */
[----:B------:R-:W-:-:S13]  /*5510*/  ISETP.GT.AND P0, PT, R0, 0x1, P3 ;  /* 0x000000010000780c */ /* 0x000fda0001f04270 */
[----:B------:R-:W-:Y:S05]  /*5520*/  @!P0 BRA `(.L_x_36) ;  /* 0x0000000000048947 */ /* 0x000fea0003800000 */
[----:B------:R0:W5:Y:S02]  /*5530*/  LDG.E.LTC128B.U16 R3, desc[UR36][R10.64+0x2] ;  /* 0x000002240a037981 */ /* 0x000164000c1e1520 */
.L_x_36:
[----:B------:R-:W-:Y:S05]  /*5540*/  BSYNC B1 ;  /* 0x0000000000017941 */ /* 0x000fea0003800000 */
.L_x_35:
[----:B------:R-:W2:Y:S01]  /*5550*/  LDL.LU R7, [R1+0x4] ;  /* 0x0000040001077983 */ /* 0x000ea20000300800 */
[----:B-----5:R-:W-:Y:S01]  /*5560*/  IMAD.U32 R6, R3, 0x10000, RZ ;  /* 0x0001000003067824 */ /* 0x020fe200078e00ff */
[C---:B------:R-:W-:Y:S01]  /*5570*/  SHF.L.U64.HI R159, R14.reuse, 0x3, R15 ;  /* 0x000000030e9f7819 */ /* 0x040fe2000001020f */
[----:B------:R-:W-:Y:S01]  /*5580*/  IMAD.SHL.U32 R158, R14, 0x8, RZ ;  /* 0x000000080e9e7824 */ /* 0x000fe200078e00ff */
[----:B------:R-:W3:Y:S01]  /*5590*/  LDL.LU R161, [R1+0x8] ;  /* 0x0000080001a17983 */ /* 0x000ee20000300800 */
[----:B------:R-:W-:-:S04]  /*55a0*/  FMUL R6, R6, R16 ;  /* 0x0000001006067220 */ /* 0x000fc80000400000 */
[----:B--2---:R-:W-:-:S05]  /*55b0*/  FFMA R6, R7, R2, R6 ;  /* 0x0000000207067223 */ /* 0x004fca0000000006 */
[----:B------:R-:W-:-:S05]  /*55c0*/  F2FP.BF16.F32.PACK_AB R6, RZ, R6 ;  /* 0x00000006ff06723e */ /* 0x000fca00000010ff */
[----:B------:R1:W-:Y:S01]  /*55d0*/  @P0 STG.E.U16 desc[UR36][R4.64+0x2], R6 ;  /* 0x0000020604000986 */ /* 0x0003e2000c101524 */
[----:B------:R-:W-:-:S04]  /*55e0*/  ISETP.GT.AND P0, PT, R155, 0x8, PT ;  /* 0x000000089b00780c */ /* 0x000fc80003f04270 */
[----:B------:R-:W-:Y:S01]  /*55f0*/  ISETP.GT.AND P1, PT, R0, RZ, P0 ;  /* 0x000000ff0000720c */ /* 0x000fe20000724270 */
[----:B-1----:R-:W-:-:S04]  /*5600*/  IMAD.WIDE.U32 R6, R18, R14, R158 ;  /* 0x0000000e12067225 */ /* 0x002fc800078e009e */
[----:B------:R-:W-:Y:S01]  /*5610*/  IMAD.IADD R153, R153, 0x1, R7 ;  /* 0x0000000199997824 */ /* 0x000fe200078e0207 */
[----:B------:R-:W-:-:S05]  /*5620*/  IADD3 R7, P2, R156, R6, RZ ;  /* 0x000000069c077210 */ /* 0x000fca0007f5e0ff */
[----:B------:R-:W-:Y:S01]  /*5630*/  IMAD.X R9, R153, 0x1, R23, P2 ;  /* 0x0000000199097824 */ /* 0x000fe200010e0617 */
[----:B------:R-:W-:-:S04]  /*5640*/  LEA R8, P2, R7, R12, 0x1 ;  /* 0x0000000c07087211 */ /* 0x000fc800078408ff */
[----:B------:R-:W-:-:S05]  /*5650*/  LEA.HI.X R9, R7, R13, R9, 0x1, P2 ;  /* 0x0000000d07097211 */ /* 0x000fca00010f0c09 */
[----:B------:R1:W2:Y:S01]  /*5660*/  @P1 LDG.E.LTC128B.U16 R3, desc[UR36][R8.64] ;  /* 0x0000002408031981 */ /* 0x0002a2000c1e1520 */
[----:B------:R-:W-:Y:S01]  /*5670*/  IADD3 R6, P2, R20, R6, RZ ;  /* 0x0000000614067210 */ /* 0x000fe20007f5e0ff */
[----:B------:R-:W-:Y:S01]  /*5680*/  IMAD.U32 R162, RZ, RZ, UR4 ;  /* 0x00000004ffa27e24 */ /* 0x000fe2000f8e00ff */
[----:B------:R-:W-:Y:S01]  /*5690*/  ISETP.GT.AND P4, PT, R0, 0x1, P0 ;  /* 0x000000010000780c */ /* 0x000fe20000784270 */
[----:B------:R-:W-:Y:S02]  /*56a0*/  BSSY B1, `(.L_x_37) ;  /* 0x0000014000017945 */ /* 0x000fe40003800000 */
[----:B------:R-:W-:Y:S02]  /*56b0*/  IMAD.X R7, R21, 0x1, R153, P2 ;  /* 0x0000000115077824 */ /* 0x000fe400010e0699 */
[----:B------:R-:W-:Y:S02]  /*56c0*/  IMAD.SHL.U32 R162, R162, 0x10, RZ ;  /* 0x00000010a2a27824 */ /* 0x000fe400078e00ff */
[----:B------:R-:W-:-:S04]  /*56d0*/  IMAD.WIDE.U32 R6, R152, UR42, R6 ;  /* 0x0000002a98067c25 */ /* 0x000fc8000f8e0006 */
[----:B------:R-:W-:Y:S01]  /*56e0*/  IMAD.IADD R7, R160, 0x1, R7 ;  /* 0x00000001a0077824 */ /* 0x000fe200078e0207 */
[----:B-1----:R-:W-:-:S04]  /*56f0*/  LEA R8, P2, R6, R12, 0x1 ;  /* 0x0000000c06087211 */ /* 0x002fc800078408ff */
[----:B------:R-:W-:Y:S01]  /*5700*/  LEA.HI.X R9, R6, R13, R7, 0x1, P2 ;  /* 0x0000000d06097211 */ /* 0x000fe200010f0c07 */
[----:B------:R-:W-:Y:S01]  /*5710*/  IMAD.U32 R6, RZ, RZ, UR4 ;  /* 0x00000004ff067e24 */ /* 0x000fe2000f8e00ff */
[----:B--2---:R-:W-:-:S05]  /*5720*/  SHF.L.U32 R7, R3, 0x10, RZ ;  /* 0x0000001003077819 */ /* 0x004fca00000006ff */
[----:B------:R-:W-:-:S04]  /*5730*/  FMUL R7, R7, R16 ;  /* 0x0000001007077220 */ /* 0x000fc80000400000 */
[----:B---3--:R-:W-:Y:S01]  /*5740*/  FFMA R7, R161, R2, R7 ;  /* 0x00000002a1077223 */ /* 0x008fe20000000007 */
[----:B------:R-:W-:-:S04]  /*5750*/  IMAD.U32 R161, RZ, RZ, UR5 ;  /* 0x00000005ffa17e24 */ /* 0x000fc8000f8e00ff */
[----:B------:R-:W-:Y:S02]  /*5760*/  F2FP.BF16.F32.PACK_AB R7, RZ, R7 ;  /* 0x00000007ff07723e */ /* 0x000fe400000010ff */
[----:B------:R-:W-:Y:S02]  /*5770*/  SHF.L.U64.HI R161, R6, 0x4, R161 ;  /* 0x0000000406a17819 */ /* 0x000fe400000102a1 */
[----:B------:R-:W-:Y:S02]  /*5780*/  IADD3 R6, P2, R162, R4, RZ ;  /* 0x00000004a2067210 */ /* 0x000fe40007f5e0ff */
[----:B------:R-:W-:-:S03]  /*5790*/  PRMT R153, R7, 0x7610, R153 ;  /* 0x0000761007997816 */ /* 0x000fc60000000099 */
[----:B------:R-:W-:-:S05]  /*57a0*/  IMAD.X R7, R161, 0x1, R5, P2 ;  /* 0x00000001a1077824 */ /* 0x000fca00010e0605 */
[----:B------:R1:W-:Y:S01]  /*57b0*/  @P1 STG.E.U16 desc[UR36][R6.64], R153 ;  /* 0x0000009906001986 */ /* 0x0003e2000c101524 */
[----:B------:R-:W-:Y:S05]  /*57c0*/  @!P4 BRA `(.L_x_38) ;  /* 0x000000000004c947 */ /* 0x000fea0003800000 */
[----:B------:R2:W5:Y:S02]  /*57d0*/  LDG.E.LTC128B.U16 R3, desc[UR36][R8.64+0x2] ;  /* 0x0000022408037981 */ /* 0x000564000c1e1520 */
.L_x_38:
[----:B------:R-:W-:Y:S05]  /*57e0*/  BSYNC B1 ;  /* 0x0000000000017941 */ /* 0x000fea0003800000 */
.L_x_37:
[----:B------:R-:W3:Y:S01]  /*57f0*/  LDL.LU R164, [R1+0xc] ;  /* 0x00000c0001a47983 */ /* 0x000ee20000300800 */
[----:B-1---5:R-:W-:Y:S01]  /*5800*/  IMAD.U32 R153, R3, 0x10000, RZ ;  /* 0x0001000003997824 */ /* 0x022fe200078e00ff */
[----:B------:R-:W-:Y:S01]  /*5810*/  ISETP.GT.AND P1, PT, R0, 0x8, P3 ;  /* 0x000000080000780c */ /* 0x000fe20001f24270 */
[----:B------:R-:W-:Y:S02]  /*5820*/  BSSY B1, `(.L_x_39) ;  /* 0x0000007000017945 */ /* 0x000fe40003800000 */
[----:B------:R-:W-:-:S04]  /*5830*/  FMUL R153, R153, R16 ;  /* 0x0000001099997220 */ /* 0x000fc80000400000 */
[----:B---3--:R-:W-:-:S05]  /*5840*/  FFMA R153, R164, R2, R153 ;  /* 0x00000002a4997223 */ /* 0x008fca0000000099 */
[----:B------:R-:W-:-:S05]  /*5850*/  F2FP.BF16.F32.PACK_AB R153, RZ, R153 ;  /* 0x00000099ff99723e */ /* 0x000fca00000010ff */
[----:B------:R1:W-:Y:S01]  /*5860*/  @P4 STG.E.U16 desc[UR36][R6.64+0x2], R153 ;  /* 0x0000029906004986 */ /* 0x0003e2000c101524 */
[----:B------:R-:W-:Y:S05]  /*5870*/  @!P1 BRA `(.L_x_40) ;  /* 0x0000000000049947 */ /* 0x000fea0003800000 */
[----:B------:R3:W5:Y:S02]  /*5880*/  LDG.E.LTC128B.U16 R3, desc[UR36][R10.64+0x10] ;  /* 0x000010240a037981 */ /* 0x000764000c1e1520 */
.L_x_40:
[----:B------:R-:W-:Y:S05]  /*5890*/  BSYNC B1 ;  /* 0x0000000000017941 */ /* 0x000fea0003800000 */
.L_x_39:
[----:B------:R-:W4:Y:S01]  /*58a0*/  LDL.LU R164, [R1+0x10] ;  /* 0x0000100001a47983 */ /* 0x000f220000300800 */
[----:B-1---5:R-:W-:Y:S01]  /*58b0*/  SHF.L.U32 R153, R3, 0x10, RZ ;  /* 0x0000001003997819 */ /* 0x022fe200000006ff */
[----:B------:R-:W-:Y:S01]  /*58c0*/  BSSY B1, `(.L_x_41) ;  /* 0x0000008000017945 */ /* 0x000fe20003800000 */
[----:B------:R-:W-:-:S03]  /*58d0*/  ISETP.GT.AND P2, PT, R0, 0x9, P3 ;  /* 0x000000090000780c */ /* 0x000fc60001f44270 */
[----:B------:R-:W-:-:S04]  /*58e0*/  FMUL R153, R153, R16 ;  /* 0x0000001099997220 */ /* 0x000fc80000400000 */
[----:B----4-:R-:W-:-:S05]  /*58f0*/  FFMA R153, R164, R2, R153 ;  /* 0x00000002a4997223 */ /* 0x010fca0000000099 */
[----:B------:R-:W-:-:S05]  /*5900*/  F2FP.BF16.F32.PACK_AB R153, RZ, R153 ;  /* 0x00000099ff99723e */ /* 0x000fca00000010ff */
[----:B------:R1:W-:Y:S01]  /*5910*/  @P1 STG.E.U16 desc[UR36][R4.64+0x10], R153 ;  /* 0x0000109904001986 */ /* 0x0003e2000c101524 */
[----:B------:R-:W-:Y:S05]  /*5920*/  @!P2 BRA `(.L_x_42) ;  /* 0x000000000004a947 */ /* 0x000fea0003800000 */
[----:B------:R4:W5:Y:S02]  /*5930*/  LDG.E.LTC128B.U16 R3, desc[UR36][R10.64+0x12] ;  /* 0x000012240a037981 */ /* 0x000964000c1e1520 */
.L_x_42:
[----:B------:R-:W-:Y:S05]  /*5940*/  BSYNC B1 ;  /* 0x0000000000017941 */ /* 0x000fea0003800000 */
.L_x_41:
[----:B------:R-:W2:Y:S01]  /*5950*/  LDL.LU R164, [R1+0x14] ;  /* 0x0000140001a47983 */ /* 0x000ea20000300800 */
[----:B-1---5:R-:W-:Y:S01]  /*5960*/  IMAD.U32 R153, R3, 0x10000, RZ ;  /* 0x0001000003997824 */ /* 0x022fe200078e00ff */
[----:B------:R-:W-:Y:S01]  /*5970*/  ISETP.GT.AND P1, PT, R0, 0x8, P0 ;  /* 0x000000080000780c */ /* 0x000fe20000724270 */
[----:B------:R-:W-:Y:S02]  /*5980*/  BSSY B1, `(.L_x_43) ;  /* 0x0000007000017945 */ /* 0x000fe40003800000 */
[----:B------:R-:W-:-:S04]  /*5990*/  FMUL R153, R153, R16 ;  /* 0x0000001099997220 */ /* 0x000fc80000400000 */
[----:B--2---:R-:W-:-:S05]  /*59a0*/  FFMA R153, R164, R2, R153 ;  /* 0x00000002a4997223 */ /* 0x004fca0000000099 */
[----:B------:R-:W-:-:S05]  /*59b0*/  F2FP.BF16.F32.PACK_AB R153, RZ, R153 ;  /* 0x00000099ff99723e */ /* 0x000fca00000010ff */
[----:B------:R1:W-:Y:S01]  /*59c0*/  @P2 STG.E.U16 desc[UR36][R4.64+0x12], R153 ;  /* 0x0000129904002986 */ /* 0x0003e2000c101524 */
[----:B------:R-:W-:Y:S05]  /*59d0*/  @!P1 BRA `(.L_x_44) ;  /* 0x0000000000049947 */ /* 0x000fea0003800000 */
[----:B------:R2:W5:Y:S02]  /*59e0*/  LDG.E.LTC128B.U16 R3, desc[UR36][R8.64+0x10] ;  /* 0x0000102408037981 */ /* 0x000564000c1e1520 */
.L_x_44:
[----:B------:R-:W-:Y:S05]  /*59f0*/  BSYNC B1 ;  /* 0x0000000000017941 */ /* 0x000fea0003800000 */
.L_x_43:
        /* <DEDUP_REMOVED lines=10> */
.L_x_46:
[----:B------:R-:W-:Y:S05]  /*5aa0*/  BSYNC B1 ;  /* 0x0000000000017941 */ /* 0x000fea0003800000 */
.L_x_45:
        /* <DEDUP_REMOVED lines=10> */
.L_x_48:
[----:B------:R-:W-:Y:S05]  /*5b50*/  BSYNC B1 ;  /* 0x0000000000017941 */ /* 0x000fea0003800000 */
.L_x_47:
        /* <DEDUP_REMOVED lines=10> */
.L_x_50:
[----:B------:R-:W-:Y:S05]  /*5c00*/  BSYNC B1 ;  /* 0x0000000000017941 */ /* 0x000fea0003800000 */
.L_x_49:
        /* <DEDUP_REMOVED lines=10> */
.L_x_52:
[----:B------:R-:W-:Y:S05]  /*5cb0*/  BSYNC B1 ;  /* 0x0000000000017941 */ /* 0x000fea0003800000 */
.L_x_51:
        /* <DEDUP_REMOVED lines=10> */
.L_x_54:
[----:B------:R-:W-:Y:S05]  /*5d60*/  BSYNC B1 ;  /* 0x0000000000017941 */ /* 0x000fea0003800000 */
.L_x_53:
[----:B------:R-:W2:Y:S01]  /*5d70*/  LDL.LU R164, [R1+0x2c] ;  /* 0x00002c0001a47983 */ /* 0x000ea20000300800 */
[----:B-1---5:R-:W-:Y:S01]  /*5d80*/  SHF.L.U32 R153, R3, 0x10, RZ ;  /* 0x0000001003997819 */ /* 0x022fe200000006ff */
[----:B------:R-:W-:Y:S01]  /*5d90*/  BSSY B1, `(.L_x_55) ;  /* 0x0000008000017945 */ /* 0x000fe20003800000 */
[----:B------:R-:W-:-:S03]  /*5da0*/  ISETP.GT.AND P1, PT, R0, 0x18, P3 ;  /* 0x000000180000780c */ /* 0x000fc60001f24270 */
[----:B------:R-:W-:-:S04]  /*5db0*/  FMUL R153, R153, R16 ;  /* 0x0000001099997220 */ /* 0x000fc80000400000 */
[----:B--2---:R-:W-:-:S05]  /*5dc0*/  FFMA R153, R164, R2, R153 ;  /* 0x00000002a4997223 */ /* 0x004fca0000000099 */
[----:B------:R-:W-:-:S05]  /*5dd0*/  F2FP.BF16.F32.PACK_AB R153, RZ, R153 ;  /* 0x00000099ff99723e */ /* 0x000fca00000010ff */
[----:B------:R1:W-:Y:S01]  /*5de0*/  @P2 STG.E.U16 desc[UR36][R6.64+0x22], R153 ;  /* 0x0000229906002986 */ /* 0x0003e2000c101524 */
[----:B------:R-:W-:Y:S05]  /*5df0*/  @!P1 BRA `(.L_x_56) ;  /* 0x0000000000049947 */ /* 0x000fea0003800000 */
[----:B------:R2:W5:Y:S02]  /*5e00*/  LDG.E.LTC128B.U16 R3, desc[UR36][R10.64+0x30] ;  /* 0x000030240a037981 */ /* 0x000564000c1e1520 */
.L_x_56:
[----:B------:R-:W-:Y:S05]  /*5e10*/  BSYNC B1 ;  /* 0x0000000000017941 */ /* 0x000fea0003800000 */
.L_x_55:
        /* <DEDUP_REMOVED lines=10> */
.L_x_58:
[----:B------:R-:W-:Y:S05]  /*5ec0*/  BSYNC B1 ;  /* 0x0000000000017941 */ /* 0x000fea0003800000 */
.L_x_57:
        /* <DEDUP_REMOVED lines=10> */
.L_x_60:
[----:B------:R-:W-:Y:S05]  /*5f70*/  BSYNC B1 ;  /* 0x0000000000017941 */ /* 0x000fea0003800000 */
.L_x_59:
        /* <DEDUP_REMOVED lines=10> */
.L_x_62:
[----:B------:R-:W-:Y:S05]  /*6020*/  BSYNC B1 ;  /* 0x0000000000017941 */ /* 0x000fea0003800000 */
.L_x_61:
        /* <DEDUP_REMOVED lines=10> */
.L_x_64:
[----:B------:R-:W-:Y:S05]  /*60d0*/  BSYNC B1 ;  /* 0x0000000000017941 */ /* 0x000fea0003800000 */
.L_x_63:
        /* <DEDUP_REMOVED lines=10> */
.L_x_66:
[----:B------:R-:W-:Y:S05]  /*6180*/  BSYNC B1 ;  /* 0x0000000000017941 */ /* 0x000fea0003800000 */
.L_x_65:
        /* <DEDUP_REMOVED lines=10> */
.L_x_68:
[----:B------:R-:W-:Y:S05]  /*6230*/  BSYNC B1 ;  /* 0x0000000000017941 */ /* 0x000fea0003800000 */
.L_x_67:
[----:B------:R-:W3:Y:S01]  /*6240*/  LDL.LU R164, [R1+0x48] ;  /* 0x0000480001a47983 */ /* 0x000ee20000300800 */
[----:B-1---5:R-:W-:Y:S01]  /*6250*/  SHF.L.U32 R153, R3, 0x10, RZ ;  /* 0x0000001003997819 */ /* 0x022fe200000006ff */
[----:B------:R-:W-:Y:S01]  /*6260*/  BSSY B1, `(.L_x_69) ;  /* 0x0000008000017945 */ /* 0x000fe20003800000 */
[----:B------:R-:W-:-:S03]  /*6270*/  ISETP.GT.AND P2, PT, R0, 0x21, P0 ;  /* 0x000000210000780c */ /* 0x000fc60000744270 */
[----:B------:R-:W-:-:S04]  /*6280*/  FMUL R153, R153, R16 ;  /* 0x0000001099997220 */ /* 0x000fc80000400000 */
[----:B---3--:R-:W-:-:S05]  /*6290*/  FFMA R153, R164, R2, R153 ;  /* 0x00000002a4997223 */ /* 0x008fca0000000099 */
[----:B------:R-:W-:-:S05]  /*62a0*/  F2FP.BF16.F32.PACK_AB R153, RZ, R153 ;  /* 0x00000099ff99723e */ /* 0x000fca00000010ff */
[----:B------:R1:W-:Y:S01]  /*62b0*/  @P1 STG.E.U16 desc[UR36][R6.64+0x40], R153 ;  /* 0x0000409906001986 */ /* 0x0003e2000c101524 */
[----:B------:R-:W-:Y:S05]  /*62c0*/  @!P2 BRA `(.L_x_70) ;  /* 0x000000000004a947 */ /* 0x000fea0003800000 */
[----:B------:R3:W5:Y:S02]  /*62d0*/  LDG.E.LTC128B.U16 R3, desc[UR36][R8.64+0x42] ;  /* 0x0000422408037981 */ /* 0x000764000c1e1520 */
.L_x_70:
[----:B------:R-:W-:Y:S05]  /*62e0*/  BSYNC B1 ;  /* 0x0000000000017941 */ /* 0x000fea0003800000 */
.L_x_69:
        /* <DEDUP_REMOVED lines=10> */
.L_x_72:
[----:B------:R-:W-:Y:S05]  /*6390*/  BSYNC B1 ;  /* 0x0000000000017941 */ /* 0x000fea0003800000 */
.L_x_71:
        /* <DEDUP_REMOVED lines=10> */
.L_x_74:
[----:B------:R-:W-:Y:S05]  /*6440*/  BSYNC B1 ;  /* 0x0000000000017941 */ /* 0x000fea0003800000 */
.L_x_73:
        /* <DEDUP_REMOVED lines=10> */
.L_x_76:
[----:B------:R-:W-:Y:S05]  /*64f0*/  BSYNC B1 ;  /* 0x0000000000017941 */ /* 0x000fea0003800000 */
.L_x_75:
        /* <DEDUP_REMOVED lines=10> */
.L_x_78:
[----:B------:R-:W-:Y:S05]  /*65a0*/  BSYNC B1 ;  /* 0x0000000000017941 */ /* 0x000fea0003800000 */
.L_x_77:
        /* <DEDUP_REMOVED lines=10> */
.L_x_80:
[----:B------:R-:W-:Y:S05]  /*6650*/  BSYNC B1 ;  /* 0x0000000000017941 */ /* 0x000fea0003800000 */
.L_x_79:
        /* <DEDUP_REMOVED lines=10> */
.L_x_82:
[----:B------:R-:W-:Y:S05]  /*6700*/  BSYNC B1 ;  /* 0x0000000000017941 */ /* 0x000fea0003800000 */
.L_x_81:
        /* <DEDUP_REMOVED lines=10> */
.L_x_84:
[----:B------:R-:W-:Y:S05]  /*67b0*/  BSYNC B1 ;  /* 0x0000000000017941 */ /* 0x000fea0003800000 */
.L_x_83:
        /* <DEDUP_REMOVED lines=10> */
.L_x_86:
[----:B------:R-:W-:Y:S05]  /*6860*/  BSYNC B1 ;  /* 0x0000000000017941 */ /* 0x000fea0003800000 */
.L_x_85:
        /* <DEDUP_REMOVED lines=10> */
.L_x_88:
[----:B------:R-:W-:Y:S05]  /*6910*/  BSYNC B1 ;  /* 0x0000000000017941 */ /* 0x000fea0003800000 */
.L_x_87:
        /* <DEDUP_REMOVED lines=10> */
.L_x_90:
[----:B------:R-:W-:Y:S05]  /*69c0*/  BSYNC B1 ;  /* 0x0000000000017941 */ /* 0x000fea0003800000 */
.L_x_89:
        /* <DEDUP_REMOVED lines=10> */
.L_x_92:
[----:B------:R-:W-:Y:S05]  /*6a70*/  BSYNC B1 ;  /* 0x0000000000017941 */ /* 0x000fea0003800000 */
.L_x_91:
        /* <DEDUP_REMOVED lines=10> */
.L_x_94:
[----:B------:R-:W-:Y:S05]  /*6b20*/  BSYNC B1 ;  /* 0x0000000000017941 */ /* 0x000fea0003800000 */
.L_x_93:
        /* <DEDUP_REMOVED lines=10> */
.L_x_96:
[----:B------:R-:W-:Y:S05]  /*6bd0*/  BSYNC B1 ;  /* 0x0000000000017941 */ /* 0x000fea0003800000 */
.L_x_95:
        /* <DEDUP_REMOVED lines=10> */
.L_x_98:
[----:B------:R-:W-:Y:S05]  /*6c80*/  BSYNC B1 ;  /* 0x0000000000017941 */ /* 0x000fea0003800000 */
.L_x_97:
        /* <DEDUP_REMOVED lines=10> */
.L_x_100:
[----:B------:R-:W-:Y:S05]  /*6d30*/  BSYNC B1 ;  /* 0x0000000000017941 */ /* 0x000fea0003800000 */
.L_x_99:
        /* <DEDUP_REMOVED lines=10> */
.L_x_102:
[----:B------:R-:W-:Y:S05]  /*6de0*/  BSYNC B1 ;  /* 0x0000000000017941 */ /* 0x000fea0003800000 */
.L_x_101:
        /* <DEDUP_REMOVED lines=10> */
.L_x_104:
[----:B------:R-:W-:Y:S05]  /*6e90*/  BSYNC B1 ;  /* 0x0000000000017941 */ /* 0x000fea0003800000 */
.L_x_103:
        /* <DEDUP_REMOVED lines=10> */
.L_x_106:
[----:B------:R-:W-:Y:S05]  /*6f40*/  BSYNC B1 ;  /* 0x0000000000017941 */ /* 0x000fea0003800000 */
.L_x_105:
        /* <DEDUP_REMOVED lines=10> */
.L_x_108:
[----:B------:R-:W-:Y:S05]  /*6ff0*/  BSYNC B1 ;  /* 0x0000000000017941 */ /* 0x000fea0003800000 */
.L_x_107:
        /* <DEDUP_REMOVED lines=10> */
.L_x_110:
[----:B------:R-:W-:Y:S05]  /*70a0*/  BSYNC B1 ;  /* 0x0000000000017941 */ /* 0x000fea0003800000 */
.L_x_109:
        /* <DEDUP_REMOVED lines=10> */
.L_x_112:
[----:B------:R-:W-:Y:S05]  /*7150*/  BSYNC B1 ;  /* 0x0000000000017941 */ /* 0x000fea0003800000 */
.L_x_111:
        /* <DEDUP_REMOVED lines=10> */
.L_x_114:
[----:B------:R-:W-:Y:S05]  /*7200*/  BSYNC B1 ;  /* 0x0000000000017941 */ /* 0x000fea0003800000 */
.L_x_113:
        /* <DEDUP_REMOVED lines=10> */
.L_x_116:
[----:B------:R-:W-:Y:S05]  /*72b0*/  BSYNC B1 ;  /* 0x0000000000017941 */ /* 0x000fea0003800000 */
.L_x_115:
        /* <DEDUP_REMOVED lines=10> */
.L_x_118:
[----:B------:R-:W-:Y:S05]  /*7360*/  BSYNC B1 ;  /* 0x0000000000017941 */ /* 0x000fea0003800000 */
.L_x_117:
        /* <DEDUP_REMOVED lines=10> */
.L_x_120:
[----:B------:R-:W-:Y:S05]  /*7410*/  BSYNC B1 ;  /* 0x0000000000017941 */ /* 0x000fea0003800000 */
.L_x_119:
        /* <DEDUP_REMOVED lines=10> */
.L_x_122:
[----:B------:R-:W-:Y:S05]  /*74c0*/  BSYNC B1 ;  /* 0x0000000000017941 */ /* 0x000fea0003800000 */
.L_x_121:
        /* <DEDUP_REMOVED lines=10> */
.L_x_124:
[----:B------:R-:W-:Y:S05]  /*7570*/  BSYNC B1 ;  /* 0x0000000000017941 */ /* 0x000fea0003800000 */
.L_x_123:
        /* <DEDUP_REMOVED lines=10> */
.L_x_126:
[----:B------:R-:W-:Y:S05]  /*7620*/  BSYNC B1 ;  /* 0x0000000000017941 */ /* 0x000fea0003800000 */
.L_x_125:
        /* <DEDUP_REMOVED lines=10> */
.L_x_128:
[----:B------:R-:W-:Y:S05]  /*76d0*/  BSYNC B1 ;  /* 0x0000000000017941 */ /* 0x000fea0003800000 */
.L_x_127:
        /* <DEDUP_REMOVED lines=10> */
.L_x_130:
[----:B------:R-:W-:Y:S05]  /*7780*/  BSYNC B1 ;  /* 0x0000000000017941 */ /* 0x000fea0003800000 */
.L_x_129:
        /* <DEDUP_REMOVED lines=10> */
.L_x_132:
[----:B------:R-:W-:Y:S05]  /*7830*/  BSYNC B1 ;  /* 0x0000000000017941 */ /* 0x000fea0003800000 */
.L_x_131:
        /* <DEDUP_REMOVED lines=10> */
.L_x_134:
[----:B------:R-:W-:Y:S05]  /*78e0*/  BSYNC B1 ;  /* 0x0000000000017941 */ /* 0x000fea0003800000 */
.L_x_133:
        /* <DEDUP_REMOVED lines=10> */
.L_x_136:
[----:B------:R-:W-:Y:S05]  /*7990*/  BSYNC B1 ;  /* 0x0000000000017941 */ /* 0x000fea0003800000 */
.L_x_135:
        /* <DEDUP_REMOVED lines=10> */
.L_x_138:
[----:B------:R-:W-:Y:S05]  /*7a40*/  BSYNC B1 ;  /* 0x0000000000017941 */ /* 0x000fea0003800000 */
.L_x_137:
        /* <DEDUP_REMOVED lines=10> */
.L_x_140:
[----:B------:R-:W-:Y:S05]  /*7af0*/  BSYNC B1 ;  /* 0x0000000000017941 */ /* 0x000fea0003800000 */
.L_x_139:
        /* <DEDUP_REMOVED lines=10> */
.L_x_142:
[----:B------:R-:W-:Y:S05]  /*7ba0*/  BSYNC B1 ;  /* 0x0000000000017941 */ /* 0x000fea0003800000 */
.L_x_141:
        /* <DEDUP_REMOVED lines=10> */
.L_x_144:
[----:B------:R-:W-:Y:S05]  /*7c50*/  BSYNC B1 ;  /* 0x0000000000017941 */ /* 0x000fea0003800000 */
.L_x_143:
        /* <DEDUP_REMOVED lines=10> */
.L_x_146:
[----:B------:R-:W-:Y:S05]  /*7d00*/  BSYNC B1 ;  /* 0x0000000000017941 */ /* 0x000fea0003800000 */
.L_x_145:
        /* <DEDUP_REMOVED lines=10> */
.L_x_148:
[----:B------:R-:W-:Y:S05]  /*7db0*/  BSYNC B1 ;  /* 0x0000000000017941 */ /* 0x000fea0003800000 */
.L_x_147:
        /* <DEDUP_REMOVED lines=10> */
.L_x_150:
[----:B------:R-:W-:Y:S05]  /*7e60*/  BSYNC B1 ;  /* 0x0000000000017941 */ /* 0x000fea0003800000 */
.L_x_149:
        /* <DEDUP_REMOVED lines=10> */
.L_x_152:
[----:B------:R-:W-:Y:S05]  /*7f10*/  BSYNC B1 ;  /* 0x0000000000017941 */ /* 0x000fea0003800000 */
.L_x_151:
        /* <DEDUP_REMOVED lines=10> */
.L_x_154:
[----:B------:R-:W-:Y:S05]  /*7fc0*/  BSYNC B1 ;  /* 0x0000000000017941 */ /* 0x000fea0003800000 */
.L_x_153:
        /* <DEDUP_REMOVED lines=10> */
.L_x_156:
[----:B------:R-:W-:Y:S05]  /*8070*/  BSYNC B1 ;  /* 0x0000000000017941 */ /* 0x000fea0003800000 */
.L_x_155:
        /* <DEDUP_REMOVED lines=10> */
.L_x_158:
[----:B------:R-:W-:Y:S05]  /*8120*/  BSYNC B1 ;  /* 0x0000000000017941 */ /* 0x000fea0003800000 */
.L_x_157:
        /* <DEDUP_REMOVED lines=10> */
.L_x_160:
[----:B------:R-:W-:Y:S05]  /*81d0*/  BSYNC B1 ;  /* 0x0000000000017941 */ /* 0x000fea0003800000 */
.L_x_159:
        /* <DEDUP_REMOVED lines=10> */
.L_x_162:
[----:B------:R-:W-:Y:S05]  /*8280*/  BSYNC B1 ;  /* 0x0000000000017941 */ /* 0x000fea0003800000 */
.L_x_161:
        /* <DEDUP_REMOVED lines=10> */
.L_x_164:
[----:B------:R-:W-:Y:S05]  /*8330*/  BSYNC B1 ;  /* 0x0000000000017941 */ /* 0x000fea0003800000 */
.L_x_163:
        /* <DEDUP_REMOVED lines=10> */
.L_x_166:
[----:B------:R-:W-:Y:S05]  /*83e0*/  BSYNC B1 ;  /* 0x0000000000017941 */ /* 0x000fea0003800000 */
.L_x_165:
        /* <DEDUP_REMOVED lines=10> */
.L_x_168:
[----:B------:R-:W-:Y:S05]  /*8490*/  BSYNC B1 ;  /* 0x0000000000017941 */ /* 0x000fea0003800000 */
.L_x_167:
        /* <DEDUP_REMOVED lines=10> */
.L_x_170:
[----:B------:R-:W-:Y:S05]  /*8540*/  BSYNC B1 ;  /* 0x0000000000017941 */ /* 0x000fea0003800000 */
.L_x_169:
        /* <DEDUP_REMOVED lines=10> */
.L_x_172:
[----:B------:R-:W-:Y:S05]  /*85f0*/  BSYNC B1 ;  /* 0x0000000000017941 */ /* 0x000fea0003800000 */
.L_x_171:
        /* <DEDUP_REMOVED lines=10> */
.L_x_174:
[----:B------:R-:W-:Y:S05]  /*86a0*/  BSYNC B1 ;  /* 0x0000000000017941 */ /* 0x000fea0003800000 */
.L_x_173:
        /* <DEDUP_REMOVED lines=10> */
.L_x_176:
[----:B------:R-:W-:Y:S05]  /*8750*/  BSYNC B1 ;  /* 0x0000000000017941 */ /* 0x000fea0003800000 */
.L_x_175:
        /* <DEDUP_REMOVED lines=10> */
.L_x_178:
[----:B------:R-:W-:Y:S05]  /*8800*/  BSYNC B1 ;  /* 0x0000000000017941 */ /* 0x000fea0003800000 */
.L_x_177:
        /* <DEDUP_REMOVED lines=10> */
.L_x_180:
[----:B------:R-:W-:Y:S05]  /*88b0*/  BSYNC B1 ;  /* 0x0000000000017941 */ /* 0x000fea0003800000 */
.L_x_179:
        /* <DEDUP_REMOVED lines=10> */
.L_x_182:
[----:B------:R-:W-:Y:S05]  /*8960*/  BSYNC B1 ;  /* 0x0000000000017941 */ /* 0x000fea0003800000 */
.L_x_181:
        /* <DEDUP_REMOVED lines=10> */
.L_x_184:
[----:B------:R-:W-:Y:S05]  /*8a10*/  BSYNC B1 ;  /* 0x0000000000017941 */ /* 0x000fea0003800000 */
.L_x_183:
        /* <DEDUP_REMOVED lines=10> */
.L_x_186:
[----:B------:R-:W-:Y:S05]  /*8ac0*/  BSYNC B1 ;  /* 0x0000000000017941 */ /* 0x000fea0003800000 */
.L_x_185:
        /* <DEDUP_REMOVED lines=10> */
.L_x_188:
[----:B------:R-:W-:Y:S05]  /*8b70*/  BSYNC B1 ;  /* 0x0000000000017941 */ /* 0x000fea0003800000 */
.L_x_187:
        /* <DEDUP_REMOVED lines=10> */
.L_x_190:
[----:B------:R-:W-:Y:S05]  /*8c20*/  BSYNC B1 ;  /* 0x0000000000017941 */ /* 0x000fea0003800000 */
.L_x_189:
        /* <DEDUP_REMOVED lines=10> */
.L_x_192:
[----:B------:R-:W-:Y:S05]  /*8cd0*/  BSYNC B1 ;  /* 0x0000000000017941 */ /* 0x000fea0003800000 */
.L_x_191:
        /* <DEDUP_REMOVED lines=10> */
.L_x_194:
[----:B------:R-:W-:Y:S05]  /*8d80*/  BSYNC B1 ;  /* 0x0000000000017941 */ /* 0x000fea0003800000 */
.L_x_193:
        /* <DEDUP_REMOVED lines=10> */
.L_x_196:
[----:B------:R-:W-:Y:S05]  /*8e30*/  BSYNC B1 ;  /* 0x0000000000017941 */ /* 0x000fea0003800000 */
.L_x_195:
        /* <DEDUP_REMOVED lines=10> */
.L_x_198:
[----:B------:R-:W-:Y:S05]  /*8ee0*/  BSYNC B1 ;  /* 0x0000000000017941 */ /* 0x000fea0003800000 */
.L_x_197:
        /* <DEDUP_REMOVED lines=10> */
.L_x_200:
[----:B------:R-:W-:Y:S05]  /*8f90*/  BSYNC B1 ;  /* 0x0000000000017941 */ /* 0x000fea0003800000 */
.L_x_199:
        /* <DEDUP_REMOVED lines=10> */
.L_x_202:
[----:B------:R-:W-:Y:S05]  /*9040*/  BSYNC B1 ;  /* 0x0000000000017941 */ /* 0x000fea0003800000 */
.L_x_201:
        /* <DEDUP_REMOVED lines=10> */
.L_x_204:
[----:B------:R-:W-:Y:S05]  /*90f0*/  BSYNC B1 ;  /* 0x0000000000017941 */ /* 0x000fea0003800000 */
.L_x_203:
        /* <DEDUP_REMOVED lines=10> */
.L_x_206:
[----:B------:R-:W-:Y:S05]  /*91a0*/  BSYNC B1 ;  /* 0x0000000000017941 */ /* 0x000fea0003800000 */
.L_x_205:
        /* <DEDUP_REMOVED lines=10> */
.L_x_208:
[----:B------:R-:W-:Y:S05]  /*9250*/  BSYNC B1 ;  /* 0x0000000000017941 */ /* 0x000fea0003800000 */
.L_x_207:
        /* <DEDUP_REMOVED lines=10> */
.L_x_210:
[----:B------:R-:W-:Y:S05]  /*9300*/  BSYNC B1 ;  /* 0x0000000000017941 */ /* 0x000fea0003800000 */
.L_x_209:
        /* <DEDUP_REMOVED lines=10> */
.L_x_212:
[----:B------:R-:W-:Y:S05]  /*93b0*/  BSYNC B1 ;  /* 0x0000000000017941 */ /* 0x000fea0003800000 */
.L_x_211:
        /* <DEDUP_REMOVED lines=10> */
.L_x_214:
[----:B------:R-:W-:Y:S05]  /*9460*/  BSYNC B1 ;  /* 0x0000000000017941 */ /* 0x000fea0003800000 */
.L_x_213:
        /* <DEDUP_REMOVED lines=10> */
.L_x_216:
[----:B------:R-:W-:Y:S05]  /*9510*/  BSYNC B1 ;  /* 0x0000000000017941 */ /* 0x000fea0003800000 */
.L_x_215:
        /* <DEDUP_REMOVED lines=10> */
.L_x_218:
[----:B------:R-:W-:Y:S05]  /*95c0*/  BSYNC B1 ;  /* 0x0000000000017941 */ /* 0x000fea0003800000 */
.L_x_217:
        /* <DEDUP_REMOVED lines=10> */
.L_x_220:
[----:B------:R-:W-:Y:S05]  /*9670*/  BSYNC B1 ;  /* 0x0000000000017941 */ /* 0x000fea0003800000 */
.L_x_219:
        /* <DEDUP_REMOVED lines=10> */
.L_x_222:
[----:B------:R-:W-:Y:S05]  /*9720*/  BSYNC B1 ;  /* 0x0000000000017941 */ /* 0x000fea0003800000 */
.L_x_221:
        /* <DEDUP_REMOVED lines=10> */
.L_x_224:
[----:B------:R-:W-:Y:S05]  /*97d0*/  BSYNC B1 ;  /* 0x0000000000017941 */ /* 0x000fea0003800000 */
.L_x_223:
        /* <DEDUP_REMOVED lines=10> */
.L_x_226:
[----:B------:R-:W-:Y:S05]  /*9880*/  BSYNC B1 ;  /* 0x0000000000017941 */ /* 0x000fea0003800000 */
.L_x_225:
        /* <DEDUP_REMOVED lines=10> */
.L_x_228:
[----:B------:R-:W-:Y:S05]  /*9930*/  BSYNC B1 ;  /* 0x0000000000017941 */ /* 0x000fea0003800000 */
.L_x_227:
        /* <DEDUP_REMOVED lines=10> */
.L_x_230:
[----:B------:R-:W-:Y:S05]  /*99e0*/  BSYNC B1 ;  /* 0x0000000000017941 */ /* 0x000fea0003800000 */
.L_x_229:
        /* <DEDUP_REMOVED lines=10> */
.L_x_232:
[----:B------:R-:W-:Y:S05]  /*9a90*/  BSYNC B1 ;  /* 0x0000000000017941 */ /* 0x000fea0003800000 */
.L_x_231:
        /* <DEDUP_REMOVED lines=10> */
.L_x_234:
[----:B------:R-:W-:Y:S05]  /*9b40*/  BSYNC B1 ;  /* 0x0000000000017941 */ /* 0x000fea0003800000 */
.L_x_233:
        /* <DEDUP_REMOVED lines=10> */
.L_x_236:
[----:B------:R-:W-:Y:S05]  /*9bf0*/  BSYNC B1 ;  /* 0x0000000000017941 */ /* 0x000fea0003800000 */
.L_x_235:
        /* <DEDUP_REMOVED lines=10> */
.L_x_238:
[----:B------:R-:W-:Y:S05]  /*9ca0*/  BSYNC B1 ;  /* 0x0000000000017941 */ /* 0x000fea0003800000 */
.L_x_237:
        /* <DEDUP_REMOVED lines=10> */
.L_x_240:
[----:B------:R-:W-:Y:S05]  /*9d50*/  BSYNC B1 ;  /* 0x0000000000017941 */ /* 0x000fea0003800000 */
.L_x_239:
        /* <DEDUP_REMOVED lines=10> */
.L_x_242:
[----:B------:R-:W-:Y:S05]  /*9e00*/  BSYNC B1 ;  /* 0x0000000000017941 */ /* 0x000fea0003800000 */
.L_x_241:
        /* <DEDUP_REMOVED lines=10> */
.L_x_244:
[----:B------:R-:W-:Y:S05]  /*9eb0*/  BSYNC B1 ;  /* 0x0000000000017941 */ /* 0x000fea0003800000 */
.L_x_243:
        /* <DEDUP_REMOVED lines=10> */
.L_x_246:
[----:B------:R-:W-:Y:S05]  /*9f60*/  BSYNC B1 ;  /* 0x0000000000017941 */ /* 0x000fea0003800000 */
.L_x_245:
        /* <DEDUP_REMOVED lines=10> */
.L_x_248:
[----:B------:R-:W-:Y:S05]  /*a010*/  BSYNC B1 ;  /* 0x0000000000017941 */ /* 0x000fea0003800000 */
.L_x_247:
        /* <DEDUP_REMOVED lines=10> */
.L_x_250:
[----:B------:R-:W-:Y:S05]  /*a0c0*/  BSYNC B1 ;  /* 0x0000000000017941 */ /* 0x000fea0003800000 */
.L_x_249:
        /* <DEDUP_REMOVED lines=10> */
.L_x_252:
[----:B------:R-:W-:Y:S05]  /*a170*/  BSYNC B1 ;  /* 0x0000000000017941 */ /* 0x000fea0003800000 */
.L_x_251:
        /* <DEDUP_REMOVED lines=10> */
.L_x_254:
[----:B------:R-:W-:Y:S05]  /*a220*/  BSYNC B1 ;  /* 0x0000000000017941 */ /* 0x000fea0003800000 */
.L_x_253:
        /* <DEDUP_REMOVED lines=10> */
.L_x_256:
[----:B------:R-:W-:Y:S05]  /*a2d0*/  BSYNC B1 ;  /* 0x0000000000017941 */ /* 0x000fea0003800000 */
.L_x_255:
        /* <DEDUP_REMOVED lines=10> */
.L_x_258:
[----:B------:R-:W-:Y:S05]  /*a380*/  BSYNC B1 ;  /* 0x0000000000017941 */ /* 0x000fea0003800000 */
.L_x_257:
        /* <DEDUP_REMOVED lines=10> */
.L_x_260:
[----:B------:R-:W-:Y:S05]  /*a430*/  BSYNC B1 ;  /* 0x0000000000017941 */ /* 0x000fea0003800000 */
.L_x_259:
        /* <DEDUP_REMOVED lines=10> */
.L_x_262:
[----:B------:R-:W-:Y:S05]  /*a4e0*/  BSYNC B1 ;  /* 0x0000000000017941 */ /* 0x000fea0003800000 */
.L_x_261:
        /* <DEDUP_REMOVED lines=10> */
.L_x_264:
[----:B------:R-:W-:Y:S05]  /*a590*/  BSYNC B1 ;  /* 0x0000000000017941 */ /* 0x000fea0003800000 */
.L_x_263:
        /* <DEDUP_REMOVED lines=10> */
.L_x_266:
[----:B------:R-:W-:Y:S05]  /*a640*/  BSYNC B1 ;  /* 0x0000000000017941 */ /* 0x000fea0003800000 */
.L_x_265:
        /* <DEDUP_REMOVED lines=10> */
.L_x_268:
[----:B------:R-:W-:Y:S05]  /*a6f0*/  BSYNC B1 ;  /* 0x0000000000017941 */ /* 0x000fea0003800000 */
.L_x_267:
        /* <DEDUP_REMOVED lines=10> */
.L_x_270:
[----:B------:R-:W-:Y:S05]  /*a7a0*/  BSYNC B1 ;  /* 0x0000000000017941 */ /* 0x000fea0003800000 */
.L_x_269:
        /* <DEDUP_REMOVED lines=10> */
.L_x_272:
[----:B------:R-:W-:Y:S05]  /*a850*/  BSYNC B1 ;  /* 0x0000000000017941 */ /* 0x000fea0003800000 */
.L_x_271:
        /* <DEDUP_REMOVED lines=10> */
.L_x_274:
[----:B------:R-:W-:Y:S05]  /*a900*/  BSYNC B1 ;  /* 0x0000000000017941 */ /* 0x000fea0003800000 */
.L_x_273:
        /* <DEDUP_REMOVED lines=10> */
.L_x_276:
[----:B------:R-:W-:Y:S05]  /*a9b0*/  BSYNC B1 ;  /* 0x0000000000017941 */ /* 0x000fea0003800000 */
.L_x_275:
        /* <DEDUP_REMOVED lines=10> */
.L_x_278:
[----:B------:R-:W-:Y:S05]  /*aa60*/  BSYNC B1 ;  /* 0x0000000000017941 */ /* 0x000fea0003800000 */
.L_x_277:
        /* <DEDUP_REMOVED lines=10> */
.L_x_280:
[----:B------:R-:W-:Y:S05]  /*ab10*/  BSYNC B1 ;  /* 0x0000000000017941 */ /* 0x000fea0003800000 */
.L_x_279:
        /* <DEDUP_REMOVED lines=10> */
.L_x_282:
[----:B------:R-:W-:Y:S05]  /*abc0*/  BSYNC B1 ;  /* 0x0000000000017941 */ /* 0x000fea0003800000 */
.L_x_281:
[----:B0-234-:R-:W2:Y:S01]  /*abd0*/  LDL.LU R10, [R1+0x1f4] ;  /* 0x0001f400010a7983 */ /* 0x01dea20000300800 */
[----:B-----5:R-:W-:Y:S01]  /*abe0*/  IMAD.U32 R11, R3, 0x10000, RZ ;  /* 0x00010000030b7824 */ /* 0x020fe200078e00ff */
        /* <DEDUP_REMOVED lines=8> */
.L_x_284:
[----:B------:R-:W-:Y:S05]  /*ac70*/  BSYNC B1 ;  /* 0x0000000000017941 */ /* 0x000fea0003800000 */
.L_x_283:
[----:B------:R-:W3:Y:S01]  /*ac80*/  LDL.LU R10, [R1+0x1f8] ;  /* 0x0001f800010a7983 */ /* 0x000ee20000300800 */
[----:B0----5:R-:W-:Y:S01]  /*ac90*/  IMAD.U32 R11, R3, 0x10000, RZ ;  /* 0x00010000030b7824 */ /* 0x021fe200078e00ff */
[----:B------:R-:W-:Y:S01]  /*aca0*/  ISETP.GT.AND P1, PT, R0, 0xf9, P0 ;  /* 0x000000f90000780c */ /* 0x000fe20000724270 */
[----:B------:R-:W-:Y:S01]  /*acb0*/  BSSY B1, `(.L_x_285) ;  /* 0x0000009000017945 */ /* 0x000fe20003800000 */
[----:B------:R-:W-:Y:S01]  /*acc0*/  IADD3 R167, P0, R18, 0x80, RZ ;  /* 0x0000008012a77810 */ /* 0x000fe20007f1e0ff */
[----:B------:R-:W-:-:S04]  /*acd0*/  FMUL R11, R11, R16 ;  /* 0x000000100b0b7220 */ /* 0x000fc80000400000 */
[----:B------:R-:W-:Y:S02]  /*ace0*/  IMAD.X R19, RZ, RZ, R19, P0 ;  /* 0x000000ffff137224 */ /* 0x000fe400000e0613 */
[----:B---3--:R-:W-:-:S05]  /*acf0*/  FFMA R11, R10, R2, R11 ;  /* 0x000000020a0b7223 */ /* 0x008fca000000000b */
[----:B------:R-:W-:-:S05]  /*ad00*/  F2FP.BF16.F32.PACK_AB R11, RZ, R11 ;  /* 0x0000000bff0b723e */ /* 0x000fca00000010ff */
[----:B------:R0:W-:Y:S01]  /*ad10*/  @P2 STG.E.U16 desc[UR36][R6.64+0x1f0], R11 ;  /* 0x0001f00b06002986 */ /* 0x0001e2000c101524 */
[----:B------:R-:W-:Y:S05]  /*ad20*/  @!P1 BRA `(.L_x_286) ;  /* 0x0000000000049947 */ /* 0x000fea0003800000 */
[----:B------:R3:W5:Y:S02]  /*ad30*/  LDG.E.LTC128B.U16 R3, desc[UR36][R8.64+0x1f2] ;  /* 0x0001f22408037981 */ /* 0x000764000c1e1520 */
.L_x_286:
[----:B------:R-:W-:Y:S05]  /*ad40*/  BSYNC B1 ;  /* 0x0000000000017941 */ /* 0x000fea0003800000 */
.L_x_285:
[----:B------:R-:W4:Y:S01]  /*ad50*/  LDL.LU R10, [R1+0x1fc] ;  /* 0x0001fc00010a7983 */ /* 0x000f220000300800 */
[----:B--23-5:R-:W-:Y:S01]  /*ad60*/  IMAD.U32 R9, R3, 0x10000, RZ ;  /* 0x0001000003097824 */ /* 0x02cfe200078e00ff */
[----:B------:R-:W-:Y:S01]  /*ad70*/  ISETP.GT.AND P0, PT, R155, 0x80, PT ;  /* 0x000000809b00780c */ /* 0x000fe20003f04270 */
[----:B------:R-:W-:Y:S01]  /*ad80*/  IMAD R8, R19, R14, RZ ;  /* 0x0000000e13087224 */ /* 0x000fe200078e02ff */
[----:B-1----:R-:W-:Y:S01]  /*ad90*/  PRMT R153, R3, 0x7610, R153 ;  /* 0x0000761003997816 */ /* 0x002fe20000000099 */
[----:B0-----:R-:W-:Y:S01]  /*ada0*/  FMUL R11, R9, R16 ;  /* 0x00000010090b7220 */ /* 0x001fe20000400000 */
[----:B------:R-:W-:Y:S01]  /*adb0*/  ISETP.GT.AND P3, PT, R0, RZ, P0 ;  /* 0x000000ff0000720c */ /* 0x000fe20000764270 */
[C---:B------:R-:W-:Y:S02]  /*adc0*/  IMAD R165, R167.reuse, R15, R8 ;  /* 0x0000000fa7a57224 */ /* 0x040fe400078e0208 */
[----:B------:R-:W-:-:S04]  /*add0*/  IMAD.WIDE.U32 R8, R167, R14, R22 ;  /* 0x0000000ea7087225 */ /* 0x000fc800078e0016 */
[----:B------:R-:W-:Y:S02]  /*ade0*/  IMAD.IADD R9, R9, 0x1, R165 ;  /* 0x0000000109097824 */ /* 0x000fe400078e02a5 */
[----:B----4-:R-:W-:Y:S01]  /*adf0*/  FFMA R11, R10, R2, R11 ;  /* 0x000000020a0b7223 */ /* 0x010fe2000000000b */
[----:B------:R-:W-:-:S04]  /*ae00*/  LEA R10, P2, R8, R12, 0x1 ;  /* 0x0000000c080a7211 */ /* 0x000fc800078408ff */
[----:B------:R-:W-:Y:S02]  /*ae10*/  F2FP.BF16.F32.PACK_AB R15, RZ, R11 ;  /* 0x0000000bff0f723e */ /* 0x000fe400000010ff */
[--C-:B------:R-:W-:Y:S02]  /*ae20*/  LEA.HI.X R11, R8, R13, R9.reuse, 0x1, P2 ;  /* 0x0000000d080b7211 */ /* 0x100fe400010f0c09 */
[----:B------:R-:W-:-:S05]  /*ae30*/  PRMT R9, R15, 0x7610, R9 ;  /* 0x000076100f097816 */ /* 0x000fca0000000009 */
[----:B------:R0:W-:Y:S04]  /*ae40*/  @P1 STG.E.U16 desc[UR36][R6.64+0x1f2], R9 ;  /* 0x0001f20906001986 */ /* 0x0001e8000c101524 */
[----:B------:R1:W2:Y:S01]  /*ae50*/  @P3 LDG.E.LTC128B.U16 R153, desc[UR36][R10.64] ;  /* 0x000000240a993981 */ /* 0x0002a2000c1e1520 */
[----:B------:R-:W-:Y:S01]  /*ae60*/  IMAD.U32 R18, RZ, RZ, UR4 ;  /* 0x00000004ff127e24 */ /* 0x000fe2000f8e00ff */
[----:B------:R-:W-:Y:S01]  /*ae70*/  ISETP.GT.AND P2, PT, R0, 0x1, P0 ;  /* 0x000000010000780c */ /* 0x000fe20000744270 */
[----:B------:R-:W-:Y:S01]  /*ae80*/  IMAD.U32 R164, RZ, RZ, UR4 ;  /* 0x00000004ffa47e24 */ /* 0x000fe2000f8e00ff */
[----:B------:R-:W-:Y:S01]  /*ae90*/  BSSY B1, `(.L_x_287) ;  /* 0x0000013000017945 */ /* 0x000fe20003800000 */
[----:B------:R-:W-:Y:S02]  /*aea0*/  IMAD.U32 R169, RZ, RZ, UR5 ;  /* 0x00000005ffa97e24 */ /* 0x000fe4000f8e00ff */
[----:B0-----:R-:W-:-:S03]  /*aeb0*/  IMAD.WIDE.U32 R8, R167, R14, R20 ;  /* 0x0000000ea7087225 */ /* 0x001fc600078e0014 */
[----:B-1----:R-:W-:Y:S02]  /*aec0*/  SHF.L.U64.HI R11, R164, 0x8, R169 ;  /* 0x00000008a40b7819 */ /* 0x002fe400000102a9 */
[----:B------:R-:W-:Y:S01]  /*aed0*/  IADD3 R9, R165, R9, RZ ;  /* 0x00000009a5097210 */ /* 0x000fe20007ffe0ff */
[----:B--2---:R-:W-:-:S04]  /*aee0*/  IMAD.U32 R3, R153, 0x10000, RZ ;  /* 0x0001000099037824 */ /* 0x004fc800078e00ff */
[----:B------:R-:W-:Y:S01]  /*aef0*/  FMUL R15, R3, R16 ;  /* 0x00000010030f7220 */ /* 0x000fe20000400000 */
[----:B------:R-:W-:Y:S02]  /*af00*/  IMAD.SHL.U32 R3, R18, 0x100, RZ ;  /* 0x0000010012037824 */ /* 0x000fe400078e00ff */
[----:B------:R-:W-:-:S04]  /*af10*/  IMAD.WIDE.U32 R18, R152, UR42, R8 ;  /* 0x0000002a98127c25 */ /* 0x000fc8000f8e0008 */
[----:B------:R-:W-:Y:S01]  /*af20*/  FFMA R15, R24, R2, R15 ;  /* 0x00000002180f7223 */ /* 0x000fe2000000000f */
[----:B------:R-:W-:Y:S01]  /*af30*/  IADD3 R8, P1, R3, R4, RZ ;  /* 0x0000000403087210 */ /* 0x000fe20007f3e0ff */
[----:B------:R-:W-:Y:S01]  /*af40*/  IMAD.IADD R7, R160, 0x1, R19 ;  /* 0x00000001a0077824 */ /* 0x000fe200078e0213 */
[C---:B------:R-:W-:Y:S02]  /*af50*/  LEA R6, P4, R18.reuse, R12, 0x1 ;  /* 0x0000000c12067211 */ /* 0x040fe400078808ff */
[----:B------:R-:W-:Y:S02]  /*af60*/  F2FP.BF16.F32.PACK_AB R15, RZ, R15 ;  /* 0x0000000fff0f723e */ /* 0x000fe400000010ff */
[----:B------:R-:W-:Y:S02]  /*af70*/  IADD3.X R9, R11, R5, RZ, P1, !PT ;  /* 0x000000050b097210 */ /* 0x000fe40000ffe4ff */
[----:B------:R-:W-:-:S03]  /*af80*/  LEA.HI.X R7, R18, R13, R7, 0x1, P4 ;  /* 0x0000000d12077211 */ /* 0x000fc600020f0c07 */
[----:B------:R0:W-:Y:S01]  /*af90*/  @P3 STG.E.U16 desc[UR36][R8.64], R15 ;  /* 0x0000000f08003986 */ /* 0x0001e2000c101524 */
[----:B------:R-:W-:Y:S05]  /*afa0*/  @!P2 BRA `(.L_x_288) ;  /* 0x000000000004a947 */ /* 0x000fea0003800000 */
[----:B------:R1:W5:Y:S02]  /*afb0*/  LDG.E.LTC128B.U16 R153, desc[UR36][R6.64+0x2] ;  /* 0x0000022406997981 */ /* 0x000364000c1e1520 */
.L_x_288:
[----:B------:R-:W-:Y:S05]  /*afc0*/  BSYNC B1 ;  /* 0x0000000000017941 */ /* 0x000fea0003800000 */
.L_x_287:
[----:B0----5:R-:W-:Y:S01]  /*afd0*/  IMAD.U32 R15, R153, 0x10000, RZ ;  /* 0x00010000990f7824 */ /* 0x021fe200078e00ff */
[----:B------:R-:W-:Y:S01]  /*afe0*/  ISETP.GT.AND P1, PT, R155, 0x88, PT ;  /* 0x000000889b00780c */ /* 0x000fe20003f24270 */
[----:B------:R-:W-:Y:S02]  /*aff0*/  BSSY B1, `(.L_x_289) ;  /* 0x0000011000017945 */ /* 0x000fe40003800000 */
[----:B------:R-:W-:Y:S01]  /*b000*/  FMUL R10, R15, R16 ;  /* 0x000000100f0a7220 */ /* 0x000fe20000400000 */
[----:B------:R-:W-:Y:S01]  /*b010*/  IMAD.WIDE.U32 R14, R167, R14, R158 ;  /* 0x0000000ea70e7225 */ /* 0x000fe200078e009e */
[----:B------:R-:W-:-:S03]  /*b020*/  ISETP.GT.AND P3, PT, R0, RZ, P1 ;  /* 0x000000ff0000720c */ /* 0x000fc60000f64270 */
[----:B------:R-:W-:Y:S01]  /*b030*/  FFMA R10, R25, R2, R10 ;  /* 0x00000002190a7223 */ /* 0x000fe2000000000a */
[----:B------:R-:W-:Y:S01]  /*b040*/  IMAD.IADD R165, R165, 0x1, R15 ;  /* 0x00000001a5a57824 */ /* 0x000fe200078e020f */
[-C--:B------:R-:W-:Y:S02]  /*b050*/  IADD3 R156, P5, R156, R14.reuse, RZ ;  /* 0x0000000e9c9c7210 */ /* 0x080fe40007fbe0ff */
[----:B------:R-:W-:Y:S02]  /*b060*/  IADD3 R18, P4, R20, R14, RZ ;  /* 0x0000000e14127210 */ /* 0x000fe40007f9e0ff */
[----:B------:R-:W-:Y:S01]  /*b070*/  F2FP.BF16.F32.PACK_AB R10, RZ, R10 ;  /* 0x0000000aff0a723e */ /* 0x000fe200000010ff */
[--C-:B------:R-:W-:Y:S01]  /*b080*/  IMAD.X R22, R165, 0x1, R23.reuse, P5 ;  /* 0x00000001a5167824 */ /* 0x100fe200028e0617 */
[----:B------:R-:W-:Y:S02]  /*b090*/  LEA R14, P5, R156, R12, 0x1 ;  /* 0x0000000c9c0e7211 */ /* 0x000fe400078a08ff */
[----:B------:R-:W-:-:S02]  /*b0a0*/  PRMT R23, R10, 0x7610, R23 ;  /* 0x000076100a177816 */ /* 0x000fc40000000017 */
[----:B------:R-:W-:Y:S02]  /*b0b0*/  LEA.HI.X R15, R156, R13, R22, 0x1, P5 ;  /* 0x0000000d9c0f7211 */ /* 0x000fe400028f0c16 */
[----:B------:R-:W-:Y:S01]  /*b0c0*/  PRMT R10, R153, 0x7610, R10 ;  /* 0x00007610990a7816 */ /* 0x000fe2000000000a */
[----:B------:R0:W-:Y:S01]  /*b0d0*/  @P2 STG.E.U16 desc[UR36][R8.64+0x2], R23 ;  /* 0x0000021708002986 */ /* 0x0001e2000c101524 */
[----:B------:R-:W-:Y:S05]  /*b0e0*/  @!P3 BRA `(.L_x_290) ;  /* 0x000000000004b947 */ /* 0x000fea0003800000 */
[----:B------:R2:W5:Y:S02]  /*b0f0*/  LDG.E.LTC128B.U16 R10, desc[UR36][R14.64] ;  /* 0x000000240e0a7981 */ /* 0x000564000c1e1520 */
.L_x_290:
[----:B------:R-:W-:Y:S05]  /*b100*/  BSYNC B1 ;  /* 0x0000000000017941 */ /* 0x000fea0003800000 */
.L_x_289:
[----:B--2--5:R-:W-:Y:S01]  /*b110*/  IMAD.U32 R15, R10, 0x10000, RZ ;  /* 0x000100000a0f7824 */ /* 0x024fe200078e00ff */
[----:B------:R-:W-:Y:S01]  /*b120*/  ISETP.GT.AND P2, PT, R0, 0x1, P1 ;  /* 0x000000010000780c */ /* 0x000fe20000f44270 */
[----:B------:R-:W-:Y:S01]  /*b130*/  IMAD.X R19, R21, 0x1, R165, P4 ;  /* 0x0000000115137824 */ /* 0x000fe200020e06a5 */
[----:B------:R-:W-:Y:S01]  /*b140*/  IADD3 R14, P4, R8, R162, RZ ;  /* 0x000000a2080e7210 */ /* 0x000fe20007f9e0ff */
[----:B------:R-:W-:Y:S01]  /*b150*/  FMUL R15, R15, R16 ;  /* 0x000000100f0f7220 */ /* 0x000fe20000400000 */
[----:B------:R-:W-:Y:S01]  /*b160*/  BSSY B1, `(.L_x_291) ;  /* 0x000000b000017945 */ /* 0x000fe20003800000 */
[----:B------:R-:W-:-:S04]  /*b170*/  IMAD.WIDE.U32 R152, R152, UR42, R18 ;  /* 0x0000002a98987c25 */ /* 0x000fc8000f8e0012 */
[----:B------:R-:W-:Y:S01]  /*b180*/  FFMA R15, R26, R2, R15 ;  /* 0x000000021a0f7223 */ /* 0x000fe2000000000f */
[----:B------:R-:W-:Y:S01]  /*b190*/  IMAD.IADD R160, R160, 0x1, R153 ;  /* 0x00000001a0a07824 */ /* 0x000fe200078e0299 */
[----:B------:R-:W-:-:S03]  /*b1a0*/  LEA R12, P5, R152, R12, 0x1 ;  /* 0x0000000c980c7211 */ /* 0x000fc600078a08ff */
[----:B------:R-:W-:Y:S02]  /*b1b0*/  F2FP.BF16.F32.PACK_AB R18, RZ, R15 ;  /* 0x0000000fff12723e */ /* 0x000fe400000010ff */
[----:B------:R-:W-:Y:S02]  /*b1c0*/  IADD3.X R15, R9, R161, RZ, P4, !PT ;  /* 0x000000a1090f7210 */ /* 0x000fe400027fe4ff */
[----:B------:R-:W-:-:S03]  /*b1d0*/  LEA.HI.X R13, R152, R13, R160, 0x1, P5 ;  /* 0x0000000d980d7211 */ /* 0x000fc600028f0ca0 */
[----:B------:R2:W-:Y:S01]  /*b1e0*/  @P3 STG.E.U16 desc[UR36][R14.64], R18 ;  /* 0x000000120e003986 */ /* 0x0005e2000c101524 */
[----:B------:R-:W-:Y:S05]  /*b1f0*/  @!P2 BRA `(.L_x_292) ;  /* 0x000000000004a947 */ /* 0x000fea0003800000 */
[----:B------:R3:W5:Y:S02]  /*b200*/  LDG.E.LTC128B.U16 R10, desc[UR36][R12.64+0x2] ;  /* 0x000002240c0a7981 */ /* 0x000764000c1e1520 */
.L_x_292:
[----:B------:R-:W-:Y:S05]  /*b210*/  BSYNC B1 ;  /* 0x0000000000017941 */ /* 0x000fea0003800000 */
.L_x_291:
[----:B-----5:R-:W-:Y:S01]  /*b220*/  IMAD.U32 R19, R10, 0x10000, RZ ;  /* 0x000100000a137824 */ /* 0x020fe200078e00ff */
[----:B------:R-:W-:Y:S01]  /*b230*/  ISETP.GT.AND P3, PT, R0, 0x8, P0 ;  /* 0x000000080000780c */ /* 0x000fe20000764270 */
[----:B------:R-:W-:Y:S02]  /*b240*/  BSSY B1, `(.L_x_293) ;  /* 0x0000007000017945 */ /* 0x000fe40003800000 */
[----:B--2---:R-:W-:-:S04]  /*b250*/  FMUL R18, R19, R16 ;  /* 0x0000001013127220 */ /* 0x004fc80000400000 */
[----:B------:R-:W-:-:S05]  /*b260*/  FFMA R18, R27, R2, R18 ;  /* 0x000000021b127223 */ /* 0x000fca0000000012 */
[----:B------:R-:W-:-:S05]  /*b270*/  F2FP.BF16.F32.PACK_AB R18, RZ, R18 ;  /* 0x00000012ff12723e */ /* 0x000fca00000010ff */
[----:B------:R2:W-:Y:S01]  /*b280*/  @P2 STG.E.U16 desc[UR36][R14.64+0x2], R18 ;  /* 0x000002120e002986 */ /* 0x0005e2000c101524 */
[----:B------:R-:W-:Y:S05]  /*b290*/  @!P3 BRA `(.L_x_294) ;  /* 0x000000000004b947 */ /* 0x000fea0003800000 */
[----:B------:R4:W5:Y:S02]  /*b2a0*/  LDG.E.LTC128B.U16 R10, desc[UR36][R6.64+0x10] ;  /* 0x00001024060a7981 */ /* 0x000964000c1e1520 */
.L_x_294:
[----:B------:R-:W-:Y:S05]  /*b2b0*/  BSYNC B1 ;  /* 0x0000000000017941 */ /* 0x000fea0003800000 */
.L_x_293:
[----:B--2--5:R-:W-:Y:S01]  /*b2c0*/  IMAD.U32 R15, R10, 0x10000, RZ ;  /* 0x000100000a0f7824 */ /* 0x024fe200078e00ff */
[----:B------:R-:W-:Y:S01]  /*b2d0*/  ISETP.GT.AND P2, PT, R0, 0x9, P0 ;  /* 0x000000090000780c */ /* 0x000fe20000744270 */
[----:B------:R-:W-:Y:S02]  /*b2e0*/  BSSY B1, `(.L_x_295) ;  /* 0x0000007000017945 */ /* 0x000fe40003800000 */
[----:B------:R-:W-:-:S04]  /*b2f0*/  FMUL R15, R15, R16 ;  /* 0x000000100f0f7220 */ /* 0x000fc80000400000 */
[----:B------:R-:W-:-:S05]  /*b300*/  FFMA R15, R28, R2, R15 ;  /* 0x000000021c0f7223 */ /* 0x000fca000000000f */
[----:B------:R-:W-:-:S05]  /*b310*/  F2FP.BF16.F32.PACK_AB R15, RZ, R15 ;  /* 0x0000000fff0f723e */ /* 0x000fca00000010ff */
[----:B------:R2:W-:Y:S01]  /*b320*/  @P3 STG.E.U16 desc[UR36][R8.64+0x10], R15 ;  /* 0x0000100f08003986 */ /* 0x0005e2000c101524 */
[----:B------:R-:W-:Y:S05]  /*b330*/  @!P2 BRA `(.L_x_296) ;  /* 0x000000000004a947 */ /* 0x000fea0003800000 */
[----:B------:R0:W5:Y:S02]  /*b340*/  LDG.E.LTC128B.U16 R10, desc[UR36][R6.64+0x12] ;  /* 0x00001224060a7981 */ /* 0x000164000c1e1520 */
.L_x_296:
[----:B------:R-:W-:Y:S05]  /*b350*/  BSYNC B1 ;  /* 0x0000000000017941 */ /* 0x000fea0003800000 */
.L_x_295:
        /* <DEDUP_REMOVED lines=9> */
.L_x_298:
[----:B------:R-:W-:Y:S05]  /*b3f0*/  BSYNC B1 ;  /* 0x0000000000017941 */ /* 0x000fea0003800000 */
.L_x_297:
[----:B-----5:R-:W-:Y:S01]  /*b400*/  IMAD.U32 R15, R10, 0x10000, RZ ;  /* 0x000100000a0f7824 */ /* 0x020fe200078e00ff */
[----:B--2---:R-:W-:Y:S01]  /*b410*/  IADD3 R14, P3, R162, R8, RZ ;  /* 0x00000008a20e7210 */ /* 0x004fe20007f7e0ff */
[----:B------:R-:W-:Y:S01]  /*b420*/  BSSY B1, `(.L_x_299) ;  /* 0x0000009000017945 */ /* 0x000fe20003800000 */
[----:B------:R-:W-:Y:S01]  /*b430*/  ISETP.GT.AND P2, PT, R0, 0x9, P1 ;  /* 0x000000090000780c */ /* 0x000fe20000f44270 */
[----:B------:R-:W-:-:S04]  /*b440*/  FMUL R15, R15, R16 ;  /* 0x000000100f0f7220 */ /* 0x000fc80000400000 */
[----:B------:R-:W-:-:S05]  /*b450*/  FFMA R15, R30, R2, R15 ;  /* 0x000000021e0f7223 */ /* 0x000fca000000000f */
[----:B------:R-:W-:Y:S01]  /*b460*/  F2FP.BF16.F32.PACK_AB R18, RZ, R15 ;  /* 0x0000000fff12723e */ /* 0x000fe200000010ff */
[----:B------:R-:W-:-:S05]  /*b470*/  IMAD.X R15, R161, 0x1, R9, P3 ;  /* 0x00000001a10f7824 */ /* 0x000fca00018e0609 */
[----:B------:R2:W-:Y:S01]  /*b480*/  @P4 STG.E.U16 desc[UR36][R14.64+0x10], R18 ;  /* 0x000010120e004986 */ /* 0x0005e2000c101524 */
[----:B------:R-:W-:Y:S05]  /*b490*/  @!P2 BRA `(.L_x_300) ;  /* 0x000000000004a947 */ /* 0x000fea0003800000 */
[----:B------:R0:W5:Y:S02]  /*b4a0*/  LDG.E.LTC128B.U16 R10, desc[UR36][R12.64+0x12] ;  /* 0x000012240c0a7981 */ /* 0x000164000c1e1520 */
.L_x_300:
[----:B------:R-:W-:Y:S05]  /*b4b0*/  BSYNC B1 ;  /* 0x0000000000017941 */ /* 0x000fea0003800000 */
.L_x_299:
[----:B--2--5:R-:W-:Y:S01]  /*b4c0*/  IMAD.U32 R15, R10, 0x10000, RZ ;  /* 0x000100000a0f7824 */ /* 0x024fe200078e00ff */
[----:B------:R-:W-:Y:S01]  /*b4d0*/  IADD3 R4, P4, P5, R162, R4, R3 ;  /* 0x00000004a2047210 */ /* 0x000fe20007d9e003 */
[----:B------:R-:W-:Y:S01]  /*b4e0*/  BSSY B1, `(.L_x_301) ;  /* 0x0000009000017945 */ /* 0x000fe20003800000 */
[----:B------:R-:W-:Y:S01]  /*b4f0*/  ISETP.GT.AND P3, PT, R0, 0x10, P0 ;  /* 0x000000100000780c */ /* 0x000fe20000764270 */
[----:B------:R-:W-:Y:S01]  /*b500*/  FMUL R14, R15, R16 ;  /* 0x000000100f0e7220 */ /* 0x000fe20000400000 */
[----:B------:R-:W-:-:S03]  /*b510*/  IADD3.X R5, R161, R5, R11, P4, P5 ;  /* 0x00000005a1057210 */ /* 0x000fc600027ea40b */
[----:B------:R-:W-:-:S05]  /*b520*/  FFMA R14, R31, R2, R14 ;  /* 0x000000021f0e7223 */ /* 0x000fca000000000e */
[----:B------:R-:W-:-:S05]  /*b530*/  F2FP.BF16.F32.PACK_AB R14, RZ, R14 ;  /* 0x0000000eff0e723e */ /* 0x000fca00000010ff */
[----:B------:R2:W-:Y:S01]  /*b540*/  @P2 STG.E.U16 desc[UR36][R4.64+0x12], R14 ;  /* 0x0000120e04002986 */ /* 0x0005e2000c101524 */
[----:B------:R-:W-:Y:S05]  /*b550*/  @!P3 BRA `(.L_x_302) ;  /* 0x000000000004b947 */ /* 0x000fea0003800000 */
[----:B------:R0:W5:Y:S02]  /*b560*/  LDG.E.LTC128B.U16 R10, desc[UR36][R6.64+0x20] ;  /* 0x00002024060a7981 */ /* 0x000164000c1e1520 */
.L_x_302:
[----:B------:R-:W-:Y:S05]  /*b570*/  BSYNC B1 ;  /* 0x0000000000017941 */ /* 0x000fea0003800000 */
.L_x_301:
[----:B-----5:R-:W-:Y:S01]  /*b580*/  SHF.L.U32 R3, R10, 0x10, RZ ;  /* 0x000000100a037819 */ /* 0x020fe200000006ff */
[----:B------:R-:W-:Y:S01]  /*b590*/  BSSY B1, `(.L_x_303) ;  /* 0x0000008000017945 */ /* 0x000fe20003800000 */
[----:B------:R-:W-:-:S03]  /*b5a0*/  ISETP.GT.AND P2, PT, R0, 0x11, P0 ;  /* 0x000000110000780c */ /* 0x000fc60000744270 */
[----:B------:R-:W-:-:S04]  /*b5b0*/  FMUL R3, R3, R16 ;  /* 0x0000001003037220 */ /* 0x000fc80000400000 */
[----:B------:R-:W-:-:S05]  /*b5c0*/  FFMA R3, R32, R2, R3 ;  /* 0x0000000220037223 */ /* 0x000fca0000000003 */
[----:B------:R-:W-:-:S05]  /*b5d0*/  F2FP.BF16.F32.PACK_AB R3, RZ, R3 ;  /* 0x00000003ff03723e */ /* 0x000fca00000010ff */
[----:B------:R0:W-:Y:S01]  /*b5e0*/  @P3 STG.E.U16 desc[UR36][R8.64+0x20], R3 ;  /* 0x0000200308003986 */ /* 0x0001e2000c101524 */
[----:B------:R-:W-:Y:S05]  /*b5f0*/  @!P2 BRA `(.L_x_304) ;  /* 0x000000000004a947 */ /* 0x000fea0003800000 */
[----:B------:R0:W5:Y:S02]  /*b600*/  LDG.E.LTC128B.U16 R10, desc[UR36][R6.64+0x22] ;  /* 0x00002224060a7981 */ /* 0x000164000c1e1520 */
.L_x_304:
[----:B------:R-:W-:Y:S05]  /*b610*/  BSYNC B1 ;  /* 0x0000000000017941 */ /* 0x000fea0003800000 */
.L_x_303:
[----:B0----5:R-:W-:Y:S01]  /*b620*/  IMAD.U32 R3, R10, 0x10000, RZ ;  /* 0x000100000a037824 */ /* 0x021fe200078e00ff */
        /* <DEDUP_REMOVED lines=8> */
.L_x_306:
[----:B------:R-:W-:Y:S05]  /*b6b0*/  BSYNC B1 ;  /* 0x0000000000017941 */ /* 0x000fea0003800000 */
.L_x_305:
[----:B-----5:R-:W-:Y:S01]  /*b6c0*/  IMAD.U32 R3, R10, 0x10000, RZ ;  /* 0x000100000a037824 */ /* 0x020fe200078e00ff */
        /* <DEDUP_REMOVED lines=8> */
.L_x_308:
[----:B------:R-:W-:Y:S05]  /*b750*/  BSYNC B1 ;  /* 0x0000000000017941 */ /* 0x000fea0003800000 */
.L_x_307:
[----:B0----5:R-:W-:Y:S01]  /*b760*/  IMAD.U32 R3, R10, 0x10000, RZ ;  /* 0x000100000a037824 */ /* 0x021fe200078e00ff */
        /* <DEDUP_REMOVED lines=8> */
.L_x_310:
[----:B------:R-:W-:Y:S05]  /*b7f0*/  BSYNC B1 ;  /* 0x0000000000017941 */ /* 0x000fea0003800000 */
.L_x_309:
        /* <DEDUP_REMOVED lines=9> */
.L_x_312:
[----:B------:R-:W-:Y:S05]  /*b890*/  BSYNC B1 ;  /* 0x0000000000017941 */ /* 0x000fea0003800000 */
.L_x_311:
        /* <DEDUP_REMOVED lines=9> */
.L_x_314:
[----:B------:R-:W-:Y:S05]  /*b930*/  BSYNC B1 ;  /* 0x0000000000017941 */ /* 0x000fea0003800000 */
.L_x_313:
        /* <DEDUP_REMOVED lines=9> */
.L_x_316:
[----:B------:R-:W-:Y:S05]  /*b9d0*/  BSYNC B1 ;  /* 0x0000000000017941 */ /* 0x000fea0003800000 */
.L_x_315:
[----:B0----5:R-:W-:Y:S01]  /*b9e0*/  SHF.L.U32 R3, R10, 0x10, RZ ;  /* 0x000000100a037819 */ /* 0x021fe200000006ff */
        /* <DEDUP_REMOVED lines=8> */
.L_x_318:
[----:B------:R-:W-:Y:S05]  /*ba70*/  BSYNC B1 ;  /* 0x0000000000017941 */ /* 0x000fea0003800000 */
.L_x_317:
        /* <DEDUP_REMOVED lines=9> */
.L_x_320:
[----:B------:R-:W-:Y:S05]  /*bb10*/  BSYNC B1 ;  /* 0x0000000000017941 */ /* 0x000fea0003800000 */
.L_x_319:
        /* <DEDUP_REMOVED lines=9> */
.L_x_322:
[----:B------:R-:W-:Y:S05]  /*bbb0*/  BSYNC B1 ;  /* 0x0000000000017941 */ /* 0x000fea0003800000 */
.L_x_321:
        /* <DEDUP_REMOVED lines=9> */
.L_x_324:
[----:B------:R-:W-:Y:S05]  /*bc50*/  BSYNC B1 ;  /* 0x0000000000017941 */ /* 0x000fea0003800000 */
.L_x_323:
        /* <DEDUP_REMOVED lines=9> */
.L_x_326:
[----:B------:R-:W-:Y:S05]  /*bcf0*/  BSYNC B1 ;  /* 0x0000000000017941 */ /* 0x000fea0003800000 */
.L_x_325:
        /* <DEDUP_REMOVED lines=9> */
.L_x_328:
[----:B------:R-:W-:Y:S05]  /*bd90*/  BSYNC B1 ;  /* 0x0000000000017941 */ /* 0x000fea0003800000 */
.L_x_327:
        /* <DEDUP_REMOVED lines=9> */
.L_x_330:
[----:B------:R-:W-:Y:S05]  /*be30*/  BSYNC B1 ;  /* 0x0000000000017941 */ /* 0x000fea0003800000 */
.L_x_329:
        /* <DEDUP_REMOVED lines=9> */
.L_x_332:
[----:B------:R-:W-:Y:S05]  /*bed0*/  BSYNC B1 ;  /* 0x0000000000017941 */ /* 0x000fea0003800000 */
.L_x_331:
        /* <DEDUP_REMOVED lines=9> */
.L_x_334:
[----:B------:R-:W-:Y:S05]  /*bf70*/  BSYNC B1 ;  /* 0x0000000000017941 */ /* 0x000fea0003800000 */
.L_x_333:
        /* <DEDUP_REMOVED lines=9> */
.L_x_336:
[----:B------:R-:W-:Y:S05]  /*c010*/  BSYNC B1 ;  /* 0x0000000000017941 */ /* 0x000fea0003800000 */
.L_x_335:
        /* <DEDUP_REMOVED lines=9> */
.L_x_338:
[----:B------:R-:W-:Y:S05]  /*c0b0*/  BSYNC B1 ;  /* 0x0000000000017941 */ /* 0x000fea0003800000 */
.L_x_337:
        /* <DEDUP_REMOVED lines=9> */
.L_x_340:
[----:B------:R-:W-:Y:S05]  /*c150*/  BSYNC B1 ;  /* 0x0000000000017941 */ /* 0x000fea0003800000 */
.L_x_339:
        /* <DEDUP_REMOVED lines=9> */
.L_x_342:
[----:B------:R-:W-:Y:S05]  /*c1f0*/  BSYNC B1 ;  /* 0x0000000000017941 */ /* 0x000fea0003800000 */
.L_x_341:
        /* <DEDUP_REMOVED lines=9> */
.L_x_344:
[----:B------:R-:W-:Y:S05]  /*c290*/  BSYNC B1 ;  /* 0x0000000000017941 */ /* 0x000fea0003800000 */
.L_x_343:
        /* <DEDUP_REMOVED lines=9> */
.L_x_346:
[----:B------:R-:W-:Y:S05]  /*c330*/  BSYNC B1 ;  /* 0x0000000000017941 */ /* 0x000fea0003800000 */
.L_x_345:
        /* <DEDUP_REMOVED lines=9> */
.L_x_348:
[----:B------:R-:W-:Y:S05]  /*c3d0*/  BSYNC B1 ;  /* 0x0000000000017941 */ /* 0x000fea0003800000 */
.L_x_347:
        /* <DEDUP_REMOVED lines=9> */
.L_x_350:
[----:B------:R-:W-:Y:S05]  /*c470*/  BSYNC B1 ;  /* 0x0000000000017941 */ /* 0x000fea0003800000 */
.L_x_349:
        /* <DEDUP_REMOVED lines=9> */
.L_x_352:
[----:B------:R-:W-:Y:S05]  /*c510*/  BSYNC B1 ;  /* 0x0000000000017941 */ /* 0x000fea0003800000 */
.L_x_351:
        /* <DEDUP_REMOVED lines=9> */
.L_x_354:
[----:B------:R-:W-:Y:S05]  /*c5b0*/  BSYNC B1 ;  /* 0x0000000000017941 */ /* 0x000fea0003800000 */
.L_x_353:
        /* <DEDUP_REMOVED lines=9> */
.L_x_356:
[----:B------:R-:W-:Y:S05]  /*c650*/  BSYNC B1 ;  /* 0x0000000000017941 */ /* 0x000fea0003800000 */
.L_x_355:
        /* <DEDUP_REMOVED lines=9> */
.L_x_358:
[----:B------:R-:W-:Y:S05]  /*c6f0*/  BSYNC B1 ;  /* 0x0000000000017941 */ /* 0x000fea0003800000 */
.L_x_357:
        /* <DEDUP_REMOVED lines=9> */
.L_x_360:
[----:B------:R-:W-:Y:S05]  /*c790*/  BSYNC B1 ;  /* 0x0000000000017941 */ /* 0x000fea0003800000 */
.L_x_359:
        /* <DEDUP_REMOVED lines=9> */
.L_x_362:
[----:B------:R-:W-:Y:S05]  /*c830*/  BSYNC B1 ;  /* 0x0000000000017941 */ /* 0x000fea0003800000 */
.L_x_361:
        /* <DEDUP_REMOVED lines=9> */
.L_x_364:
[----:B------:R-:W-:Y:S05]  /*c8d0*/  BSYNC B1 ;  /* 0x0000000000017941 */ /* 0x000fea0003800000 */
.L_x_363:
        /* <DEDUP_REMOVED lines=9> */
.L_x_366:
[----:B------:R-:W-:Y:S05]  /*c970*/  BSYNC B1 ;  /* 0x0000000000017941 */ /* 0x000fea0003800000 */
.L_x_365:
        /* <DEDUP_REMOVED lines=9> */
.L_x_368:
[----:B------:R-:W-:Y:S05]  /*ca10*/  BSYNC B1 ;  /* 0x0000000000017941 */ /* 0x000fea0003800000 */
.L_x_367:
        /* <DEDUP_REMOVED lines=9> */
.L_x_370:
[----:B------:R-:W-:Y:S05]  /*cab0*/  BSYNC B1 ;  /* 0x0000000000017941 */ /* 0x000fea0003800000 */
.L_x_369:
        /* <DEDUP_REMOVED lines=9> */
.L_x_372:
[----:B------:R-:W-:Y:S05]  /*cb50*/  BSYNC B1 ;  /* 0x0000000000017941 */ /* 0x000fea0003800000 */
.L_x_371:
        /* <DEDUP_REMOVED lines=9> */
.L_x_374:
[----:B------:R-:W-:Y:S05]  /*cbf0*/  BSYNC B1 ;  /* 0x0000000000017941 */ /* 0x000fea0003800000 */
.L_x_373:
        /* <DEDUP_REMOVED lines=9> */
.L_x_376:
[----:B------:R-:W-:Y:S05]  /*cc90*/  BSYNC B1 ;  /* 0x0000000000017941 */ /* 0x000fea0003800000 */
.L_x_375:
        /* <DEDUP_REMOVED lines=9> */
.L_x_378:
[----:B------:R-:W-:Y:S05]  /*cd30*/  BSYNC B1 ;  /* 0x0000000000017941 */ /* 0x000fea0003800000 */
.L_x_377:
        /* <DEDUP_REMOVED lines=9> */
.L_x_380:
[----:B------:R-:W-:Y:S05]  /*cdd0*/  BSYNC B1 ;  /* 0x0000000000017941 */ /* 0x000fea0003800000 */
.L_x_379:
        /* <DEDUP_REMOVED lines=9> */
.L_x_382:
[----:B------:R-:W-:Y:S05]  /*ce70*/  BSYNC B1 ;  /* 0x0000000000017941 */ /* 0x000fea0003800000 */
.L_x_381:
        /* <DEDUP_REMOVED lines=9> */
.L_x_384:
[----:B------:R-:W-:Y:S05]  /*cf10*/  BSYNC B1 ;  /* 0x0000000000017941 */ /* 0x000fea0003800000 */
.L_x_383:
        /* <DEDUP_REMOVED lines=9> */
.L_x_386:
[----:B------:R-:W-:Y:S05]  /*cfb0*/  BSYNC B1 ;  /* 0x0000000000017941 */ /* 0x000fea0003800000 */
.L_x_385:
        /* <DEDUP_REMOVED lines=9> */
.L_x_388:
[----:B------:R-:W-:Y:S05]  /*d050*/  BSYNC B1 ;  /* 0x0000000000017941 */ /* 0x000fea0003800000 */
.L_x_387:
        /* <DEDUP_REMOVED lines=9> */
.L_x_390:
[----:B------:R-:W-:Y:S05]  /*d0f0*/  BSYNC B1 ;  /* 0x0000000000017941 */ /* 0x000fea0003800000 */
.L_x_389:
        /* <DEDUP_REMOVED lines=9> */
.L_x_392:
[----:B------:R-:W-:Y:S05]  /*d190*/  BSYNC B1 ;  /* 0x0000000000017941 */ /* 0x000fea0003800000 */
.L_x_391:
        /* <DEDUP_REMOVED lines=9> */
.L_x_394:
[----:B------:R-:W-:Y:S05]  /*d230*/  BSYNC B1 ;  /* 0x0000000000017941 */ /* 0x000fea0003800000 */
.L_x_393:
        /* <DEDUP_REMOVED lines=9> */
.L_x_396:
[----:B------:R-:W-:Y:S05]  /*d2d0*/  BSYNC B1 ;  /* 0x0000000000017941 */ /* 0x000fea0003800000 */
.L_x_395:
        /* <DEDUP_REMOVED lines=9> */
.L_x_398:
[----:B------:R-:W-:Y:S05]  /*d370*/  BSYNC B1 ;  /* 0x0000000000017941 */ /* 0x000fea0003800000 */
.L_x_397:
        /* <DEDUP_REMOVED lines=9> */
.L_x_400:
[----:B------:R-:W-:Y:S05]  /*d410*/  BSYNC B1 ;  /* 0x0000000000017941 */ /* 0x000fea0003800000 */
.L_x_399:
        /* <DEDUP_REMOVED lines=9> */
.L_x_402:
[----:B------:R-:W-:Y:S05]  /*d4b0*/  BSYNC B1 ;  /* 0x0000000000017941 */ /* 0x000fea0003800000 */
.L_x_401:
        /* <DEDUP_REMOVED lines=9> */
.L_x_404:
[----:B------:R-:W-:Y:S05]  /*d550*/  BSYNC B1 ;  /* 0x0000000000017941 */ /* 0x000fea0003800000 */
.L_x_403:
        /* <DEDUP_REMOVED lines=9> */
.L_x_406:
[----:B------:R-:W-:Y:S05]  /*d5f0*/  BSYNC B1 ;  /* 0x0000000000017941 */ /* 0x000fea0003800000 */
.L_x_405:
        /* <DEDUP_REMOVED lines=9> */
.L_x_408:
[----:B------:R-:W-:Y:S05]  /*d690*/  BSYNC B1 ;  /* 0x0000000000017941 */ /* 0x000fea0003800000 */
.L_x_407:
        /* <DEDUP_REMOVED lines=9> */
.L_x_410:
[----:B------:R-:W-:Y:S05]  /*d730*/  BSYNC B1 ;  /* 0x0000000000017941 */ /* 0x000fea0003800000 */
.L_x_409:
        /* <DEDUP_REMOVED lines=9> */
.L_x_412:
[----:B------:R-:W-:Y:S05]  /*d7d0*/  BSYNC B1 ;  /* 0x0000000000017941 */ /* 0x000fea0003800000 */
.L_x_411:
        /* <DEDUP_REMOVED lines=9> */
.L_x_414:
[----:B------:R-:W-:Y:S05]  /*d870*/  BSYNC B1 ;  /* 0x0000000000017941 */ /* 0x000fea0003800000 */
.L_x_413:
        /* <DEDUP_REMOVED lines=9> */
.L_x_416:
[----:B------:R-:W-:Y:S05]  /*d910*/  BSYNC B1 ;  /* 0x0000000000017941 */ /* 0x000fea0003800000 */
.L_x_415:
        /* <DEDUP_REMOVED lines=9> */
.L_x_418:
[----:B------:R-:W-:Y:S05]  /*d9b0*/  BSYNC B1 ;  /* 0x0000000000017941 */ /* 0x000fea0003800000 */
.L_x_417:
        /* <DEDUP_REMOVED lines=9> */
.L_x_420:
[----:B------:R-:W-:Y:S05]  /*da50*/  BSYNC B1 ;  /* 0x0000000000017941 */ /* 0x000fea0003800000 */
.L_x_419:
        /* <DEDUP_REMOVED lines=9> */
.L_x_422:
[----:B------:R-:W-:Y:S05]  /*daf0*/  BSYNC B1 ;  /* 0x0000000000017941 */ /* 0x000fea0003800000 */
.L_x_421:
        /* <DEDUP_REMOVED lines=9> */
.L_x_424:
[----:B------:R-:W-:Y:S05]  /*db90*/  BSYNC B1 ;  /* 0x0000000000017941 */ /* 0x000fea0003800000 */
.L_x_423:
        /* <DEDUP_REMOVED lines=9> */
.L_x_426:
[----:B------:R-:W-:Y:S05]  /*dc30*/  BSYNC B1 ;  /* 0x0000000000017941 */ /* 0x000fea0003800000 */
.L_x_425:
        /* <DEDUP_REMOVED lines=9> */
.L_x_428:
[----:B------:R-:W-:Y:S05]  /*dcd0*/  BSYNC B1 ;  /* 0x0000000000017941 */ /* 0x000fea0003800000 */
.L_x_427:
        /* <DEDUP_REMOVED lines=9> */
.L_x_430:
[----:B------:R-:W-:Y:S05]  /*dd70*/  BSYNC B1 ;  /* 0x0000000000017941 */ /* 0x000fea0003800000 */
.L_x_429:
        /* <DEDUP_REMOVED lines=9> */
.L_x_432:
[----:B------:R-:W-:Y:S05]  /*de10*/  BSYNC B1 ;  /* 0x0000000000017941 */ /* 0x000fea0003800000 */
.L_x_431:
        /* <DEDUP_REMOVED lines=9> */
.L_x_434:
[----:B------:R-:W-:Y:S05]  /*deb0*/  BSYNC B1 ;  /* 0x0000000000017941 */ /* 0x000fea0003800000 */
.L_x_433:
        /* <DEDUP_REMOVED lines=9> */
.L_x_436:
[----:B------:R-:W-:Y:S05]  /*df50*/  BSYNC B1 ;  /* 0x0000000000017941 */ /* 0x000fea0003800000 */
.L_x_435:
        /* <DEDUP_REMOVED lines=9> */
.L_x_438:
[----:B------:R-:W-:Y:S05]  /*dff0*/  BSYNC B1 ;  /* 0x0000000000017941 */ /* 0x000fea0003800000 */
.L_x_437:
        /* <DEDUP_REMOVED lines=9> */
.L_x_440:
[----:B------:R-:W-:Y:S05]  /*e090*/  BSYNC B1 ;  /* 0x0000000000017941 */ /* 0x000fea0003800000 */
.L_x_439:
        /* <DEDUP_REMOVED lines=9> */
.L_x_442:
[----:B------:R-:W-:Y:S05]  /*e130*/  BSYNC B1 ;  /* 0x0000000000017941 */ /* 0x000fea0003800000 */
.L_x_441:
        /* <DEDUP_REMOVED lines=9> */
.L_x_444:
[----:B------:R-:W-:Y:S05]  /*e1d0*/  BSYNC B1 ;  /* 0x0000000000017941 */ /* 0x000fea0003800000 */
.L_x_443:
        /* <DEDUP_REMOVED lines=9> */
.L_x_446:
[----:B------:R-:W-:Y:S05]  /*e270*/  BSYNC B1 ;  /* 0x0000000000017941 */ /* 0x000fea0003800000 */
.L_x_445:
        /* <DEDUP_REMOVED lines=9> */
.L_x_448:
[----:B------:R-:W-:Y:S05]  /*e310*/  BSYNC B1 ;  /* 0x0000000000017941 */ /* 0x000fea0003800000 */
.L_x_447:
        /* <DEDUP_REMOVED lines=9> */
.L_x_450:
[----:B------:R-:W-:Y:S05]  /*e3b0*/  BSYNC B1 ;  /* 0x0000000000017941 */ /* 0x000fea0003800000 */
.L_x_449:
        /* <DEDUP_REMOVED lines=9> */
.L_x_452:
[----:B------:R-:W-:Y:S05]  /*e450*/  BSYNC B1 ;  /* 0x0000000000017941 */ /* 0x000fea0003800000 */
.L_x_451:
        /* <DEDUP_REMOVED lines=9> */
.L_x_454:
[----:B------:R-:W-:Y:S05]  /*e4f0*/  BSYNC B1 ;  /* 0x0000000000017941 */ /* 0x000fea0003800000 */
.L_x_453:
        /* <DEDUP_REMOVED lines=9> */
.L_x_456:
[----:B------:R-:W-:Y:S05]  /*e590*/  BSYNC B1 ;  /* 0x0000000000017941 */ /* 0x000fea0003800000 */
.L_x_455:
        /* <DEDUP_REMOVED lines=9> */
.L_x_458:
[----:B------:R-:W-:Y:S05]  /*e630*/  BSYNC B1 ;  /* 0x0000000000017941 */ /* 0x000fea0003800000 */
.L_x_457:
        /* <DEDUP_REMOVED lines=9> */
.L_x_460:
[----:B------:R-:W-:Y:S05]  /*e6d0*/  BSYNC B1 ;  /* 0x0000000000017941 */ /* 0x000fea0003800000 */
.L_x_459:
        /* <DEDUP_REMOVED lines=9> */
.L_x_462:
[----:B------:R-:W-:Y:S05]  /*e770*/  BSYNC B1 ;  /* 0x0000000000017941 */ /* 0x000fea0003800000 */
.L_x_461:
        /* <DEDUP_REMOVED lines=9> */
.L_x_464:
[----:B------:R-:W-:Y:S05]  /*e810*/  BSYNC B1 ;  /* 0x0000000000017941 */ /* 0x000fea0003800000 */
.L_x_463:
        /* <DEDUP_REMOVED lines=9> */
.L_x_466:
[----:B------:R-:W-:Y:S05]  /*e8b0*/  BSYNC B1 ;  /* 0x0000000000017941 */ /* 0x000fea0003800000 */
.L_x_465:
        /* <DEDUP_REMOVED lines=9> */
.L_x_468:
[----:B------:R-:W-:Y:S05]  /*e950*/  BSYNC B1 ;  /* 0x0000000000017941 */ /* 0x000fea0003800000 */
.L_x_467:
        /* <DEDUP_REMOVED lines=9> */
.L_x_470:
[----:B------:R-:W-:Y:S05]  /*e9f0*/  BSYNC B1 ;  /* 0x0000000000017941 */ /* 0x000fea0003800000 */
.L_x_469:
        /* <DEDUP_REMOVED lines=9> */
.L_x_472:
[----:B------:R-:W-:Y:S05]  /*ea90*/  BSYNC B1 ;  /* 0x0000000000017941 */ /* 0x000fea0003800000 */
.L_x_471:
        /* <DEDUP_REMOVED lines=9> */
.L_x_474:
[----:B------:R-:W-:Y:S05]  /*eb30*/  BSYNC B1 ;  /* 0x0000000000017941 */ /* 0x000fea0003800000 */
.L_x_473:
        /* <DEDUP_REMOVED lines=9> */
.L_x_476:
[----:B------:R-:W-:Y:S05]  /*ebd0*/  BSYNC B1 ;  /* 0x0000000000017941 */ /* 0x000fea0003800000 */
.L_x_475:
        /* <DEDUP_REMOVED lines=9> */
.L_x_478:
[----:B------:R-:W-:Y:S05]  /*ec70*/  BSYNC B1 ;  /* 0x0000000000017941 */ /* 0x000fea0003800000 */
.L_x_477:
        /* <DEDUP_REMOVED lines=9> */
.L_x_480:
[----:B------:R-:W-:Y:S05]  /*ed10*/  BSYNC B1 ;  /* 0x0000000000017941 */ /* 0x000fea0003800000 */
.L_x_479:
        /* <DEDUP_REMOVED lines=9> */
.L_x_482:
[----:B------:R-:W-:Y:S05]  /*edb0*/  BSYNC B1 ;  /* 0x0000000000017941 */ /* 0x000fea0003800000 */
.L_x_481:
        /* <DEDUP_REMOVED lines=9> */
.L_x_484:
[----:B------:R-:W-:Y:S05]  /*ee50*/  BSYNC B1 ;  /* 0x0000000000017941 */ /* 0x000fea0003800000 */
.L_x_483:
        /* <DEDUP_REMOVED lines=9> */
.L_x_486:
[----:B------:R-:W-:Y:S05]  /*eef0*/  BSYNC B1 ;  /* 0x0000000000017941 */ /* 0x000fea0003800000 */
.L_x_485:
        /* <DEDUP_REMOVED lines=9> */
.L_x_488:
[----:B------:R-:W-:Y:S05]  /*ef90*/  BSYNC B1 ;  /* 0x0000000000017941 */ /* 0x000fea0003800000 */
.L_x_487:
        /* <DEDUP_REMOVED lines=9> */
.L_x_490:
[----:B------:R-:W-:Y:S05]  /*f030*/  BSYNC B1 ;  /* 0x0000000000017941 */ /* 0x000fea0003800000 */
.L_x_489:
        /* <DEDUP_REMOVED lines=9> */
.L_x_492:
[----:B------:R-:W-:Y:S05]  /*f0d0*/  BSYNC B1 ;  /* 0x0000000000017941 */ /* 0x000fea0003800000 */
.L_x_491:
        /* <DEDUP_REMOVED lines=9> */
.L_x_494:
[----:B------:R-:W-:Y:S05]  /*f170*/  BSYNC B1 ;  /* 0x0000000000017941 */ /* 0x000fea0003800000 */
.L_x_493:
        /* <DEDUP_REMOVED lines=9> */
.L_x_496:
[----:B------:R-:W-:Y:S05]  /*f210*/  BSYNC B1 ;  /* 0x0000000000017941 */ /* 0x000fea0003800000 */
.L_x_495:
        /* <DEDUP_REMOVED lines=9> */
.L_x_498:
[----:B------:R-:W-:Y:S05]  /*f2b0*/  BSYNC B1 ;  /* 0x0000000000017941 */ /* 0x000fea0003800000 */
.L_x_497:
        /* <DEDUP_REMOVED lines=9> */
.L_x_500:
[----:B------:R-:W-:Y:S05]  /*f350*/  BSYNC B1 ;  /* 0x0000000000017941 */ /* 0x000fea0003800000 */
.L_x_499:
        /* <DEDUP_REMOVED lines=9> */
.L_x_502:
[----:B------:R-:W-:Y:S05]  /*f3f0*/  BSYNC B1 ;  /* 0x0000000000017941 */ /* 0x000fea0003800000 */
.L_x_501:
        /* <DEDUP_REMOVED lines=9> */
.L_x_504:
[----:B------:R-:W-:Y:S05]  /*f490*/  BSYNC B1 ;  /* 0x0000000000017941 */ /* 0x000fea0003800000 */
.L_x_503:
        /* <DEDUP_REMOVED lines=9> */
.L_x_506:
[----:B------:R-:W-:Y:S05]  /*f530*/  BSYNC B1 ;  /* 0x0000000000017941 */ /* 0x000fea0003800000 */
.L_x_505:
        /* <DEDUP_REMOVED lines=9> */
.L_x_508:
[----:B------:R-:W-:Y:S05]  /*f5d0*/  BSYNC B1 ;  /* 0x0000000000017941 */ /* 0x000fea0003800000 */
.L_x_507:
        /* <DEDUP_REMOVED lines=9> */
.L_x_510:
[----:B------:R-:W-:Y:S05]  /*f670*/  BSYNC B1 ;  /* 0x0000000000017941 */ /* 0x000fea0003800000 */
.L_x_509:
        /* <DEDUP_REMOVED lines=9> */
.L_x_512:
[----:B------:R-:W-:Y:S05]  /*f710*/  BSYNC B1 ;  /* 0x0000000000017941 */ /* 0x000fea0003800000 */
.L_x_511:
        /* <DEDUP_REMOVED lines=9> */
.L_x_514:
[----:B------:R-:W-:Y:S05]  /*f7b0*/  BSYNC B1 ;  /* 0x0000000000017941 */ /* 0x000fea0003800000 */
.L_x_513:
        /* <DEDUP_REMOVED lines=9> */
.L_x_516:
[----:B------:R-:W-:Y:S05]  /*f850*/  BSYNC B1 ;  /* 0x0000000000017941 */ /* 0x000fea0003800000 */
.L_x_515:
        /* <DEDUP_REMOVED lines=9> */
.L_x_518:
[----:B------:R-:W-:Y:S05]  /*f8f0*/  BSYNC B1 ;  /* 0x0000000000017941 */ /* 0x000fea0003800000 */
.L_x_517:
        /* <DEDUP_REMOVED lines=9> */
.L_x_520:
[----:B------:R-:W-:Y:S05]  /*f990*/  BSYNC B1 ;  /* 0x0000000000017941 */ /* 0x000fea0003800000 */
.L_x_519:
        /* <DEDUP_REMOVED lines=9> */
.L_x_522:
[----:B------:R-:W-:Y:S05]  /*fa30*/  BSYNC B1 ;  /* 0x0000000000017941 */ /* 0x000fea0003800000 */
.L_x_521:
        /* <DEDUP_REMOVED lines=9> */
.L_x_524:
[----:B------:R-:W-:Y:S05]  /*fad0*/  BSYNC B1 ;  /* 0x0000000000017941 */ /* 0x000fea0003800000 */
.L_x_523:
        /* <DEDUP_REMOVED lines=9> */
.L_x_526:
[----:B------:R-:W-:Y:S05]  /*fb70*/  BSYNC B1 ;  /* 0x0000000000017941 */ /* 0x000fea0003800000 */
.L_x_525:
        /* <DEDUP_REMOVED lines=9> */
.L_x_528:
[----:B------:R-:W-:Y:S05]  /*fc10*/  BSYNC B1 ;  /* 0x0000000000017941 */ /* 0x000fea0003800000 */
.L_x_527:
        /* <DEDUP_REMOVED lines=9> */
.L_x_530:
[----:B------:R-:W-:Y:S05]  /*fcb0*/  BSYNC B1 ;  /* 0x0000000000017941 */ /* 0x000fea0003800000 */
.L_x_529:
        /* <DEDUP_REMOVED lines=9> */
.L_x_532:
[----:B------:R-:W-:Y:S05]  /*fd50*/  BSYNC B1 ;  /* 0x0000000000017941 */ /* 0x000fea0003800000 */
.L_x_531:
        /* <DEDUP_REMOVED lines=9> */
.L_x_534:
[----:B------:R-:W-:Y:S05]  /*fdf0*/  BSYNC B1 ;  /* 0x0000000000017941 */ /* 0x000fea0003800000 */
.L_x_533:
        /* <DEDUP_REMOVED lines=9> */
.L_x_536:
[----:B------:R-:W-:Y:S05]  /*fe90*/  BSYNC B1 ;  /* 0x0000000000017941 */ /* 0x000fea0003800000 */
.L_x_535:
[----:B0----5:R-:W-:Y:S01]  /*fea0*/  IMAD.U32 R3, R10, 0x10000, RZ ;  /* 0x000100000a037824 */ /* 0x021fe200078e00ff */
[----:B------:R-:W-:Y:S01]  /*feb0*/  ISETP.GT.AND P2, PT, R0, 0xf8, P1 ;  /* 0x000000f80000780c */ /* 0x000fe20000f44270 */
[----:B------:R-:W-:Y:S02]  /*fec0*/  BSSY B1, `(.L_x_537) ;  /* 0x0000007000017945 */ /* 0x000fe40003800000 */
[----:B-1--4-:R-:W-:-:S04]  /*fed0*/  FMUL R6, R3, R16 ;  /* 0x0000001003067220 */ /* 0x012fc80000400000 */
[----:B------:R-:W-:-:S05]  /*fee0*/  FFMA R6, R149, R2, R6 ;  /* 0x0000000295067223 */ /* 0x000fca0000000006 */
[----:B------:R-:W-:-:S05]  /*fef0*/  F2FP.BF16.F32.PACK_AB R6, RZ, R6 ;  /* 0x00000006ff06723e */ /* 0x000fca00000010ff */
[----:B------:R0:W-:Y:S01]  /*ff00*/  @P0 STG.E.U16 desc[UR36][R8.64+0x1f2], R6 ;  /* 0x0001f20608000986 */ /* 0x0001e2000c101524 */
[----:B------:R-:W-:Y:S05]  /*ff10*/  @!P2 BRA `(.L_x_538) ;  /* 0x000000000004a947 */ /* 0x000fea0003800000 */
[----:B------:R1:W5:Y:S02]  /*ff20*/  LDG.E.LTC128B.U16 R10, desc[UR36][R12.64+0x1f0] ;  /* 0x0001f0240c0a7981 */ /* 0x000364000c1e1520 */
.L_x_538:
[----:B------:R-:W-:Y:S05]  /*ff30*/  BSYNC B1 ;  /* 0x0000000000017941 */ /* 0x000fea0003800000 */
.L_x_537:
        /* <DEDUP_REMOVED lines=9> */
.L_x_540:
[----:B------:R-:W-:Y:S05]  /*ffd0*/  BSYNC B1 ;  /* 0x0000000000017941 */ /* 0x000fea0003800000 */
.L_x_539:
[----:B------:R-:W-:Y:S05]  /*ffe0*/  @!P1 BRA `(.L_x_541) ;  /* 0x0000005400b49947 */ /* 0x000fea0003800000 */
[----:B----45:R-:W-:-:S05]  /*fff0*/  SHF.L.U32 R3, R10, 0x10, RZ ;  /* 0x000000100a037819 */ /* 0x030fca00000006ff */
[----:B------:R-:W-:-:S04]  /*10000*/  FMUL R0, R3, R16 ;  /* 0x0000001003007220 */ /* 0x000fc80000400000 */
[----:B------:R-:W-:-:S05]  /*10010*/  FFMA R0, R151, R2, R0 ;  /* 0x0000000297007223 */ /* 0x000fca0000000000 */
[----:B------:R-:W-:-:S05]  /*10020*/  F2FP.BF16.F32.PACK_AB R0, RZ, R0 ;  /* 0x00000000ff00723e */ /* 0x000fca00000010ff */
[----:B------:R4:W-:Y:S01]  /*10030*/  STG.E.U16 desc[UR36][R4.64+0x1f2], R0 ;  /* 0x0001f20004007986 */ /* 0x0009e2000c101524 */
[----:B------:R-:W-:Y:S05]  /*10040*/  BRA `(.L_x_541) ;  /* 0x00000054009c7947 */ /* 0x000fea0003800000 */
.L_x_34:
[----:B------:R-:W2:Y:S01]  /*10050*/  LDL.LU R3, [R1] ;  /* 0x0000000001037983 */ /* 0x000ea20000300800 */
[----:B------:R-:W-:-:S03]  /*10060*/  ULDC.64 UR6, c[0x0][0x5c0] ;  /* 0x0001700000067ab9 */ /* 0x000fc60000000a00 */
[----:B------:R-:W3:Y:S04]  /*10070*/  LDL.LU R9, [R1+0x5c] ;  /* 0x00005c0001097983 */ /* 0x000ee80000300800 */
[----:B------:R-:W4:Y:S04]  /*10080*/  LDL.LU R12, [R1+0xb8] ;  /* 0x0000b800010c7983 */ /* 0x000f280000300800 */
[----:B------:R-:W5:Y:S04]  /*10090*/  LDL.LU R227, [R1+0xc0] ;  /* 0x0000c00001e37983 */ /* 0x000f680000300800 */
        /* <DEDUP_REMOVED lines=67> */
[----:B------:R-:W5:Y:S01]  /*104d0*/  LDL.LU R158, [R1+0x1d0] ;  /* 0x0001d000019e7983 */ /* 0x000f620000300800 */
[----:B------:R-:W-:-:S03]  /*104e0*/  LEA R4, P0, R6, UR6, 0x1 ;  /* 0x0000000606047c11 */ /* 0x000fc6000f8008ff */
[----:B------:R-:W5:Y:S04]  /*104f0*/  LDL.LU R157, [R1+0x1d4] ;  /* 0x0001d400019d7983 */ /* 0x000f680000300800 */
[----:B------:R-:W5:Y:S04]  /*10500*/  LDL.LU R156, [R1+0x1d8] ;  /* 0x0001d800019c7983 */ /* 0x000f680000300800 */
[----:B------:R-:W5:Y:S01]  /*10510*/  LDL.LU R153, [R1+0x1dc] ;  /* 0x0001dc0001997983 */ /* 0x000f620000300800 */
[----:B--2---:R-:W-:-:S03]  /*10520*/  FMUL R3, R3, R2 ;  /* 0x0000000203037220 */ /* 0x004fc60000400000 */
[----:B------:R-:W2:Y:S01]  /*10530*/  LDL.LU R152, [R1+0x1e0] ;  /* 0x0001e00001987983 */ /* 0x000ea20000300800 */
[----:B------:R-:W-:-:S03]  /*10540*/  LEA.HI.X R5, R6, UR7, R10, 0x1, P0 ;  /* 0x0000000706057c11 */ /* 0x000fc600080f0c0a */
[----:B------:R-:W2:Y:S01]  /*10550*/  LDL.LU R23, [R1+0x1e4] ;  /* 0x0001e40001177983 */ /* 0x000ea20000300800 */
[----:B------:R-:W-:-:S03]  /*10560*/  F2FP.BF16.F32.PACK_AB R3, RZ, R3 ;  /* 0x00000003ff03723e */ /* 0x000fc600000010ff */
[----:B------:R-:W2:Y:S04]  /*10570*/  LDL.LU R22, [R1+0x1e8] ;  /* 0x0001e80001167983 */ /* 0x000ea80000300800 */
[----:B------:R-:W2:Y:S04]  /*10580*/  LDL.LU R21, [R1+0x1ec] ;  /* 0x0001ec0001157983 */ /* 0x000ea80000300800 */
[----:B------:R-:W2:Y:S04]  /*10590*/  LDL.LU R20, [R1+0x1f0] ;  /* 0x0001f00001147983 */ /* 0x000ea80000300800 */
[----:B------:R-:W2:Y:S04]  /*105a0*/  LDL.LU R19, [R1+0x1f4] ;  /* 0x0001f40001137983 */ /* 0x000ea80000300800 */
[----:B------:R-:W2:Y:S04]  /*105b0*/  LDL.LU R18, [R1+0x1f8] ;  /* 0x0001f80001127983 */ /* 0x000ea80000300800 */
[----:B------:R-:W2:Y:S04]  /*105c0*/  LDL.LU R15, [R1+0x1fc] ;  /* 0x0001fc00010f7983 */ /* 0x000ea80000300800 */
[----:B------:R-:W3:Y:S04]  /*105d0*/  LDL.LU R7, [R1+0x8] ;  /* 0x0000080001077983 */ /* 0x000ee80000300800 */
[----:B------:R-:W4:Y:S04]  /*105e0*/  LDL.LU R6, [R1+0xc] ;  /* 0x00000c0001067983 */ /* 0x000f280000300800 */
[----:B------:R0:W-:Y:S04]  /*105f0*/  @P1 STG.E.U16 desc[UR36][R4.64], R3 ;  /* 0x0000000304001986 */ /* 0x0001e8000c101524 */
[----:B0-----:R-:W5:Y:S01]  /*10600*/  LDL.LU R3, [R1+0x4] ;  /* 0x0000040001037983 */ /* 0x001f620000300800 */
[----:B------:R-:W-:Y:S01]  /*10610*/  ISETP.GT.AND P0, PT, R0, 0x1, P3 ;  /* 0x000000010000780c */ /* 0x000fe20001f04270 */
[----:B------:R-:W-:Y:S01]  /*10620*/  USHF.L.U32 UR7, UR4, 0x4, URZ ;  /* 0x0000000404077899 */ /* 0x000fe2000800063f */
[----:B------:R-:W-:Y:S01]  /*10630*/  ISETP.GT.AND P2, PT, R155, 0x8, PT ;  /* 0x000000089b00780c */ /* 0x000fe20003f44270 */
[----:B------:R-:W-:Y:S01]  /*10640*/  USHF.L.U64.HI UR6, UR4, 0x4, UR5 ;  /* 0x0000000404067899 */ /* 0x000fe20008010205 */
[----:B---3--:R-:W-:-:S05]  /*10650*/  FMUL R7, R7, R2 ;  /* 0x0000000207077220 */ /* 0x008fca0000400000 */
[----:B------:R-:W-:-:S04]  /*10660*/  F2FP.BF16.F32.PACK_AB R7, RZ, R7 ;  /* 0x00000007ff07723e */ /* 0x000fc800000010ff */
[----:B------:R-:W-:Y:S01]  /*10670*/  PRMT R8, R7, 0x7610, R8 ;  /* 0x0000761007087816 */ /* 0x000fe20000000008 */
[----:B-----5:R-:W-:-:S05]  /*10680*/  FMUL R3, R3, R2 ;  /* 0x0000000203037220 */ /* 0x020fca0000400000 */
[----:B------:R-:W-:-:S05]  /*10690*/  F2FP.BF16.F32.PACK_AB R3, RZ, R3 ;  /* 0x00000003ff03723e */ /* 0x000fca00000010ff */
[----:B------:R4:W-:Y:S01]  /*106a0*/  @P0 STG.E.U16 desc[UR36][R4.64+0x2], R3 ;  /* 0x0000020304000986 */ /* 0x0009e2000c101524 */
[----:B------:R-:W-:Y:S01]  /*106b0*/  ISETP.GT.AND P0, PT, R0, RZ, P2 ;  /* 0x000000ff0000720c */ /* 0x000fe20001704270 */
[----:B----4-:R-:W-:Y:S01]  /*106c0*/  FMUL R3, R6, R2 ;  /* 0x0000000206037220 */ /* 0x010fe20000400000 */
[----:B------:R-:W-:-:S04]  /*106d0*/  IADD3 R6, P1, R4, UR7, RZ ;  /* 0x0000000704067c10 */ /* 0x000fc8000ff3e0ff */
[----:B------:R-:W-:Y:S02]  /*106e0*/  IADD3.X R7, R5, UR6, RZ, P1, !PT ;  /* 0x0000000605077c10 */ /* 0x000fe40008ffe4ff */
[----:B------:R-:W-:-:S05]  /*106f0*/  F2FP.BF16.F32.PACK_AB R3, RZ, R3 ;  /* 0x00000003ff03723e */ /* 0x000fca00000010ff */
[----:B------:R0:W-:Y:S01]  /*10700*/  @P0 STG.E.U16 desc[UR36][R6.64], R8 ;  /* 0x0000000806000986 */ /* 0x0001e2000c101524 */
[----:B------:R-:W-:-:S03]  /*10710*/  ISETP.GT.AND P0, PT, R0, 0x1, P2 ;  /* 0x000000010000780c */ /* 0x000fc60001704270 */
[----:B0-----:R-:W3:Y:S10]  /*10720*/  LDL.LU R8, [R1+0x54] ;  /* 0x0000540001087983 */ /* 0x001ef40000300800 */
[----:B------:R0:W-:Y:S04]  /*10730*/  @P0 STG.E.U16 desc[UR36][R6.64+0x2], R3 ;  /* 0x0000020306000986 */ /* 0x0001e8000c101524 */
[----:B0-----:R-:W4:Y:S01]  /*10740*/  LDL.LU R3, [R1+0x10] ;  /* 0x0000100001037983 */ /* 0x001f220000300800 */
[----:B------:R-:W-:Y:S01]  /*10750*/  ISETP.GT.AND P0, PT, R0, 0x8, P3 ;  /* 0x000000080000780c */ /* 0x000fe20001f04270 */
[----:B----4-:R-:W-:-:S05]  /*10760*/  FMUL R3, R3, R2 ;  /* 0x0000000203037220 */ /* 0x010fca0000400000 */
[----:B------:R-:W-:-:S07]  /*10770*/  F2FP.BF16.F32.PACK_AB R3, RZ, R3 ;  /* 0x00000003ff03723e */ /* 0x000fce00000010ff */
        /* <DEDUP_REMOVED lines=78> */
[----:B---3--:R-:W-:-:S05]  /*10c60*/  FMUL R8, R8, R2 ;  /* 0x0000000208087220 */ /* 0x008fca0000400000 */
[----:B------:R-:W-:-:S04]  /*10c70*/  F2FP.BF16.F32.PACK_AB R8, RZ, R8 ;  /* 0x00000008ff08723e */ /* 0x000fc800000010ff */
[----:B------:R-:W-:Y:S01]  /*10c80*/  PRMT R10, R8, 0x7610, R10 ;  /* 0x00007610080a7816 */ /* 0x000fe2000000000a */
[----:B----4-:R-:W-:-:S05]  /*10c90*/  FMUL R3, R3, R2 ;  /* 0x0000000203037220 */ /* 0x010fca0000400000 */
[----:B------:R-:W-:-:S05]  /*10ca0*/  F2FP.BF16.F32.PACK_AB R3, RZ, R3 ;  /* 0x00000003ff03723e */ /* 0x000fca00000010ff */
[----:B------:R0:W-:Y:S04]  /*10cb0*/  @P0 STG.E.U16 desc[UR36][R4.64+0x50], R3 ;  /* 0x0000500304000986 */ /* 0x0001e8000c101524 */
[----:B0-----:R-:W3:Y:S01]  /*10cc0*/  LDL.LU R3, [R1+0x58] ;  /* 0x0000580001037983 */ /* 0x001ee20000300800 */
[C---:B------:R-:W-:Y:S01]  /*10cd0*/  ISETP.GT.AND P5, PT, R0.reuse, 0x29, P3 ;  /* 0x000000290000780c */ /* 0x040fe20001fa4270 */
[----:B------:R-:W-:Y:S01]  /*10ce0*/  FMUL R9, R9, R2 ;  /* 0x0000000209097220 */ /* 0x000fe20000400000 */
[C---:B------:R-:W-:Y:S01]  /*10cf0*/  ISETP.GT.AND P0, PT, R0.reuse, 0x28, P2 ;  /* 0x000000280000780c */ /* 0x040fe20001704270 */
[----:B------:R-:W4:Y:S01]  /*10d00*/  LDL.LU R8, [R1+0x60] ;  /* 0x0000600001087983 */ /* 0x000f220000300800 */
[C---:B------:R-:W-:Y:S02]  /*10d10*/  ISETP.GT.AND P4, PT, R0.reuse, 0x29, P2 ;  /* 0x000000290000780c */ /* 0x040fe40001784270 */
[----:B------:R-:W-:-:S02]  /*10d20*/  ISETP.GT.AND P1, PT, R0, 0x30, P3 ;  /* 0x000000300000780c */ /* 0x000fc40001f24270 */
[----:B------:R-:W-:Y:S01]  /*10d30*/  F2FP.BF16.F32.PACK_AB R9, RZ, R9 ;  /* 0x00000009ff09723e */ /* 0x000fe200000010ff */
[-C--:B---3--:R-:W-:Y:S01]  /*10d40*/  FMUL R3, R3, R2.reuse ;  /* 0x0000000203037220 */ /* 0x088fe20000400000 */
[----:B----4-:R-:W-:-:S04]  /*10d50*/  FMUL R8, R8, R2 ;  /* 0x0000000208087220 */ /* 0x010fc80000400000 */
[----:B------:R-:W-:-:S04]  /*10d60*/  F2FP.BF16.F32.PACK_AB R3, RZ, R3 ;  /* 0x00000003ff03723e */ /* 0x000fc800000010ff */
[----:B------:R-:W-:Y:S02]  /*10d70*/  PRMT R11, R3, 0x7610, R11 ;  /* 0x00007610030b7816 */ /* 0x000fe4000000000b */
[----:B------:R-:W-:Y:S02]  /*10d80*/  F2FP.BF16.F32.PACK_AB R3, RZ, R8 ;  /* 0x00000008ff03723e */ /* 0x000fe400000010ff */
[----:B------:R-:W3:Y:S04]  /*10d90*/  LDL.LU R8, [R1+0x64] ;  /* 0x0000640001087983 */ /* 0x000ee80000300800 */
[----:B------:R0:W-:Y:S04]  /*10da0*/  @P5 STG.E.U16 desc[UR36][R4.64+0x52], R10 ;  /* 0x0000520a04005986 */ /* 0x0001e8000c101524 */
[----:B------:R-:W-:Y:S04]  /*10db0*/  @P0 STG.E.U16 desc[UR36][R6.64+0x50], R11 ;  /* 0x0000500b06000986 */ /* 0x000fe8000c101524 */
[----:B------:R1:W-:Y:S01]  /*10dc0*/  @P4 STG.E.U16 desc[UR36][R6.64+0x52], R9 ;  /* 0x0000520906004986 */ /* 0x0003e2000c101524 */
[----:B0-----:R-:W-:-:S03]  /*10dd0*/  PRMT R10, R3, 0x7610, R10 ;  /* 0x00007610030a7816 */ /* 0x001fc6000000000a */
[----:B------:R-:W4:Y:S04]  /*10de0*/  LDL.LU R3, [R1+0x68] ;  /* 0x0000680001037983 */ /* 0x000f280000300800 */
[----:B------:R0:W-:Y:S04]  /*10df0*/  @P1 STG.E.U16 desc[UR36][R4.64+0x60], R10 ;  /* 0x0000600a04001986 */ /* 0x0001e8000c101524 */
[----:B-1----:R-:W5:Y:S01]  /*10e00*/  LDL.LU R9, [R1+0x6c] ;  /* 0x00006c0001097983 */ /* 0x002f620000300800 */
[----:B---3--:R-:W-:-:S05]  /*10e10*/  FMUL R8, R8, R2 ;  /* 0x0000000208087220 */ /* 0x008fca0000400000 */
[----:B------:R-:W-:-:S04]  /*10e20*/  F2FP.BF16.F32.PACK_AB R8, RZ, R8 ;  /* 0x00000008ff08723e */ /* 0x000fc800000010ff */
[----:B0-----:R-:W-:Y:S02]  /*10e30*/  PRMT R10, R8, 0x7610, R10 ;  /* 0x00007610080a7816 */ /* 0x001fe4000000000a */
[----:B------:R-:W3:Y:S01]  /*10e40*/  LDL.LU R8, [R1+0x70] ;  /* 0x0000700001087983 */ /* 0x000ee20000300800 */
[----:B----4-:R-:W-:-:S05]  /*10e50*/  FMUL R3, R3, R2 ;  /* 0x0000000203037220 */ /* 0x010fca0000400000 */
[----:B------:R-:W-:-:S04]  /*10e60*/  F2FP.BF16.F32.PACK_AB R3, RZ, R3 ;  /* 0x00000003ff03723e */ /* 0x000fc800000010ff */
[----:B------:R-:W-:Y:S01]  /*10e70*/  PRMT R11, R3, 0x7610, R11 ;  /* 0x00007610030b7816 */ /* 0x000fe2000000000b */
[----:B---3--:R-:W-:-:S05]  /*10e80*/  FMUL R8, R8, R2 ;  /* 0x0000000208087220 */ /* 0x008fca0000400000 */
[----:B------:R-:W-:Y:S02]  /*10e90*/  F2FP.BF16.F32.PACK_AB R3, RZ, R8 ;  /* 0x00000008ff03723e */ /* 0x000fe400000010ff */
[----:B------:R-:W3:Y:S01]  /*10ea0*/  LDL.LU R8, [R1+0x74] ;  /* 0x0000740001087983 */ /* 0x000ee20000300800 */
[C---:B------:R-:W-:Y:S02]  /*10eb0*/  ISETP.GT.AND P0, PT, R0.reuse, 0x31, P3 ;  /* 0x000000310000780c */ /* 0x040fe40001f04270 */
[C---:B------:R-:W-:Y:S02]  /*10ec0*/  ISETP.GT.AND P4, PT, R0.reuse, 0x30, P2 ;  /* 0x000000300000780c */ /* 0x040fe40001784270 */
[C---:B------:R-:W-:Y:S02]  /*10ed0*/  ISETP.GT.AND P5, PT, R0.reuse, 0x31, P2 ;  /* 0x000000310000780c */ /* 0x040fe400017a4270 */
[----:B------:R-:W-:Y:S01]  /*10ee0*/  ISETP.GT.AND P1, PT, R0, 0x38, P3 ;  /* 0x000000380000780c */ /* 0x000fe20001f24270 */
[----:B-----5:R-:W-:-:S05]  /*10ef0*/  FMUL R9, R9, R2 ;  /* 0x0000000209097220 */ /* 0x020fca0000400000 */
[----:B------:R-:W-:Y:S01]  /*10f00*/  F2FP.BF16.F32.PACK_AB R9, RZ, R9 ;  /* 0x00000009ff09723e */ /* 0x000fe200000010ff */
        /* <DEDUP_REMOVED lines=57> */
[C---:B------:R-:W-:Y:S02]  /*112a0*/  ISETP.GT.AND P0, PT, R0.reuse, 0x49, P3 ;  /* 0x000000490000780c */ /* 0x040fe40001f04270 */
[----:B------:R-:W-:Y:S01]  /*112b0*/  ISETP.GT.AND P4, PT, R0, 0x48, P2 ;  /* 0x000000480000780c */ /* 0x000fe20001784270 */
[----:B----4-:R-:W-:-:S05]  /*112c0*/  FMUL R3, R3, R2 ;  /* 0x0000000203037220 */ /* 0x010fca0000400000 */
[----:B------:R-:W-:-:S04]  /*112d0*/  F2FP.BF16.F32.PACK_AB R3, RZ, R3 ;  /* 0x00000003ff03723e */ /* 0x000fc800000010ff */
[----:B------:R-:W-:Y:S01]  /*112e0*/  PRMT R11, R3, 0x7610, R11 ;  /* 0x00007610030b7816 */ /* 0x000fe2000000000b */
[----:B------:R0:W-:Y:S04]  /*112f0*/  @P0 STG.E.U16 desc[UR36][R4.64+0x92], R10 ;  /* 0x0000920a04000986 */ /* 0x0001e8000c101524 */
[----:B------:R1:W-:Y:S01]  /*11300*/  @P4 STG.E.U16 desc[UR36][R6.64+0x90], R11 ;  /* 0x0000900b06004986 */ /* 0x0003e2000c101524 */
[----:B---3--:R-:W-:-:S05]  /*11310*/  FMUL R8, R8, R2 ;  /* 0x0000000208087220 */ /* 0x008fca0000400000 */
[----:B------:R-:W-:Y:S02]  /*11320*/  F2FP.BF16.F32.PACK_AB R3, RZ, R8 ;  /* 0x00000008ff03723e */ /* 0x000fe400000010ff */
[----:B------:R-:W3:Y:S02]  /*11330*/  LDL.LU R8, [R1+0xa8] ;  /* 0x0000a80001087983 */ /* 0x000ee40000300800 */
[----:B0-----:R-:W-:Y:S02]  /*11340*/  PRMT R10, R3, 0x7610, R10 ;  /* 0x00007610030a7816 */ /* 0x001fe4000000000a */
[----:B-1----:R-:W4:Y:S04]  /*11350*/  LDL.LU R11, [R1+0xb4] ;  /* 0x0000b400010b7983 */ /* 0x002f280000300800 */
[----:B------:R-:W2:Y:S01]  /*11360*/  LDL.LU R3, [R1+0xa4] ;  /* 0x0000a40001037983 */ /* 0x000ea20000300800 */
[----:B------:R-:W-:-:S02]  /*11370*/  ISETP.GT.AND P5, PT, R0, 0x49, P2 ;  /* 0x000000490000780c */ /* 0x000fc400017a4270 */
[C---:B------:R-:W-:Y:S01]  /*11380*/  ISETP.GT.AND P1, PT, R0.reuse, 0x50, P3 ;  /* 0x000000500000780c */ /* 0x040fe20001f24270 */
[----:B-----5:R-:W-:Y:S01]  /*11390*/  FMUL R9, R9, R2 ;  /* 0x0000000209097220 */ /* 0x020fe20000400000 */
[----:B------:R-:W-:-:S04]  /*113a0*/  ISETP.GT.AND P0, PT, R0, 0x51, P3 ;  /* 0x000000510000780c */ /* 0x000fc80001f04270 */
[----:B------:R-:W-:-:S05]  /*113b0*/  F2FP.BF16.F32.PACK_AB R9, RZ, R9 ;  /* 0x00000009ff09723e */ /* 0x000fca00000010ff */
[----:B------:R0:W-:Y:S04]  /*113c0*/  @P5 STG.E.U16 desc[UR36][R6.64+0x92], R9 ;  /* 0x0000920906005986 */ /* 0x0001e8000c101524 */
[----:B------:R1:W-:Y:S04]  /*113d0*/  @P1 STG.E.U16 desc[UR36][R4.64+0xa0], R10 ;  /* 0x0000a00a04001986 */ /* 0x0003e8000c101524 */
[----:B0-----:R-:W5:Y:S01]  /*113e0*/  LDL.LU R9, [R1+0xac] ;  /* 0x0000ac0001097983 */ /* 0x001f620000300800 */
[-C--:B---3--:R-:W-:Y:S01]  /*113f0*/  FMUL R8, R8, R2.reuse ;  /* 0x0000000208087220 */ /* 0x088fe20000400000 */
[----:B--2---:R-:W-:-:S05]  /*11400*/  FMUL R3, R3, R2 ;  /* 0x0000000203037220 */ /* 0x004fca0000400000 */
[----:B-1----:R-:W-:Y:S02]  /*11410*/  F2FP.BF16.F32.PACK_AB R10, RZ, R3 ;  /* 0x00000003ff0a723e */ /* 0x002fe400000010ff */
[----:B------:R-:W-:Y:S02]  /*11420*/  F2FP.BF16.F32.PACK_AB R3, RZ, R8 ;  /* 0x00000008ff03723e */ /* 0x000fe400000010ff */
[----:B------:R-:W-:Y:S02]  /*11430*/  PRMT R8, R10, 0x7610, R8 ;  /* 0x000076100a087816 */ /* 0x000fe40000000008 */
[----:B------:R-:W2:Y:S04]  /*11440*/  LDL.LU R10, [R1+0xb0] ;  /* 0x0000b000010a7983 */ /* 0x000ea80000300800 */
[----:B------:R0:W-:Y:S04]  /*11450*/  @P0 STG.E.U16 desc[UR36][R4.64+0xa2], R8 ;  /* 0x0000a20804000986 */ /* 0x0001e8000c101524 */
[----:B0-----:R-:W3:Y:S01]  /*11460*/  LDL.LU R8, [R1+0xbc] ;  /* 0x0000bc0001087983 */ /* 0x001ee20000300800 */
[----:B------:R-:W-:-:S02]  /*11470*/  ISETP.GT.AND P4, PT, R0, 0x50, P2 ;  /* 0x000000500000780c */ /* 0x000fc40001784270 */
[C---:B------:R-:W-:Y:S01]  /*11480*/  ISETP.GT.AND P5, PT, R0.reuse, 0x51, P2 ;  /* 0x000000510000780c */ /* 0x040fe200017a4270 */
[-C--:B-----5:R-:W-:Y:S01]  /*11490*/  FMUL R9, R9, R2.reuse ;  /* 0x0000000209097220 */ /* 0x0a0fe20000400000 */
[C---:B------:R-:W-:Y:S01]  /*114a0*/  ISETP.GT.AND P1, PT, R0.reuse, 0x58, P3 ;  /* 0x000000580000780c */ /* 0x040fe20001f24270 */
[-C--:B----4-:R-:W-:Y:S01]  /*114b0*/  FMUL R11, R11, R2.reuse ;  /* 0x000000020b0b7220 */ /* 0x090fe20000400000 */
[----:B------:R-:W-:Y:S02]  /*114c0*/  ISETP.GT.AND P0, PT, R0, 0x59, P3 ;  /* 0x000000590000780c */ /* 0x000fe40001f04270 */
[----:B------:R-:W-:Y:S01]  /*114d0*/  F2FP.BF16.F32.PACK_AB R9, RZ, R9 ;  /* 0x00000009ff09723e */ /* 0x000fe200000010ff */
[----:B------:R-:W-:-:S04]  /*114e0*/  FMUL R12, R12, R2 ;  /* 0x000000020c0c7220 */ /* 0x000fc80000400000 */
[----:B------:R0:W-:Y:S01]  /*114f0*/  @P4 STG.E.U16 desc[UR36][R6.64+0xa0], R3 ;  /* 0x0000a00306004986 */ /* 0x0001e2000c101524 */
[C---:B------:R-:W-:Y:S02]  /*11500*/  ISETP.GT.AND P4, PT, R0.reuse, 0x58, P2 ;  /* 0x000000580000780c */ /* 0x040fe40001784270 */
[----:B------:R-:W-:Y:S01]  /*11510*/  F2FP.BF16.F32.PACK_AB R11, RZ, R11 ;  /* 0x0000000bff0b723e */ /* 0x000fe200000010ff */
[----:B------:R1:W-:Y:S01]  /*11520*/  @P5 STG.E.U16 desc[UR36][R6.64+0xa2], R9 ;  /* 0x0000a20906005986 */ /* 0x0003e2000c101524 */
[----:B------:R-:W-:Y:S02]  /*11530*/  ISETP.GT.AND P5, PT, R0, 0x59, P2 ;  /* 0x000000590000780c */ /* 0x000fe400017a4270 */
[----:B0-----:R-:W-:Y:S02]  /*11540*/  F2FP.BF16.F32.PACK_AB R3, RZ, R12 ;  /* 0x0000000cff03723e */ /* 0x001fe400000010ff */
[----:B-1----:R-:W-:Y:S01]  /*11550*/  PRMT R9, R11, 0x7610, R9 ;  /* 0x000076100b097816 */ /* 0x002fe20000000009 */
[----:B------:R-:W-:-:S05]  /*11560*/  FMUL R11, R227, R2 ;  /* 0x00000002e30b7220 */ /* 0x000fca0000400000 */
[----:B------:R-:W-:Y:S01]  /*11570*/  F2FP.BF16.F32.PACK_AB R11, RZ, R11 ;  /* 0x0000000bff0b723e */ /* 0x000fe200000010ff */
[----:B------:R-:W-:-:S05]  /*11580*/  FMUL R12, R225, R2 ;  /* 0x00000002e10c7220 */ /* 0x000fca0000400000 */
[----:B------:R-:W-:Y:S01]  /*11590*/  F2FP.BF16.F32.PACK_AB R12, RZ, R12 ;  /* 0x0000000cff0c723e */ /* 0x000fe200000010ff */
[----:B--2---:R-:W-:-:S05]  /*115a0*/  FMUL R10, R10, R2 ;  /* 0x000000020a0a7220 */ /* 0x004fca0000400000 */
[----:B------:R-:W-:Y:S01]  /*115b0*/  F2FP.BF16.F32.PACK_AB R10, RZ, R10 ;  /* 0x0000000aff0a723e */ /* 0x000fe200000010ff */
[----:B---3--:R-:W-:-:S04]  /*115c0*/  FMUL R8, R8, R2 ;  /* 0x0000000208087220 */ /* 0x008fc80000400000 */
[----:B------:R0:W-:Y:S01]  /*115d0*/  @P1 STG.E.U16 desc[UR36][R4.64+0xb0], R10 ;  /* 0x0000b00a04001986 */ /* 0x0001e2000c101524 */
[----:B------:R-:W-:-:S03]  /*115e0*/  F2FP.BF16.F32.PACK_AB R8, RZ, R8 ;  /* 0x00000008ff08723e */ /* 0x000fc600000010ff */
[----:B------:R-:W-:Y:S01]  /*115f0*/  @P0 STG.E.U16 desc[UR36][R4.64+0xb2], R9 ;  /* 0x0000b20904000986 */ /* 0x000fe2000c101524 */
[----:B------:R-:W-:-:S03]  /*11600*/  ISETP.GT.AND P1, PT, R0, 0x60, P3 ;  /* 0x000000600000780c */ /* 0x000fc60001f24270 */
[----:B------:R1:W-:Y:S01]  /*11610*/  @P4 STG.E.U16 desc[UR36][R6.64+0xb0], R3 ;  /* 0x0000b00306004986 */ /* 0x0003e2000c101524 */
[----:B0-----:R-:W-:Y:S02]  /*11620*/  PRMT R10, R8, 0x7610, R10 ;  /* 0x00007610080a7816 */ /* 0x001fe4000000000a */
[C---:B------:R-:W-:Y:S02]  /*11630*/  ISETP.GT.AND P0, PT, R0.reuse, 0x61, P3 ;  /* 0x000000610000780c */ /* 0x040fe40001f04270 */
[----:B------:R-:W-:Y:S01]  /*11640*/  ISETP.GT.AND P4, PT, R0, 0x60, P2 ;  /* 0x000000600000780c */ /* 0x000fe20001784270 */
[----:B------:R0:W-:Y:S01]  /*11650*/  @P5 STG.E.U16 desc[UR36][R6.64+0xb2], R10 ;  /* 0x0000b20a06005986 */ /* 0x0001e2000c101524 */
[-C--:B-1----:R-:W-:Y:S01]  /*11660*/  FMUL R3, R223, R2.reuse ;  /* 0x00000002df037220 */ /* 0x082fe20000400000 */
[-C--:B------:R-:W-:Y:S01]  /*11670*/  FMUL R9, R224, R2.reuse ;  /* 0x00000002e0097220 */ /* 0x080fe20000400000 */
[----:B------:R-:W-:Y:S01]  /*11680*/  PRMT R8, R11, 0x7610, R8 ;  /* 0x000076100b087816 */ /* 0x000fe20000000008 */
[----:B------:R-:W-:Y:S01]  /*11690*/  FMUL R11, R226, R2 ;  /* 0x00000002e20b7220 */ /* 0x000fe20000400000 */
[----:B------:R-:W-:-:S02]  /*116a0*/  ISETP.GT.AND P5, PT, R0, 0x61, P2 ;  /* 0x000000610000780c */ /* 0x000fc400017a4270 */
[----:B------:R-:W-:Y:S02]  /*116b0*/  F2FP.BF16.F32.PACK_AB R3, RZ, R3 ;  /* 0x00000003ff03723e */ /* 0x000fe400000010ff */
[----:B------:R-:W-:Y:S02]  /*116c0*/  F2FP.BF16.F32.PACK_AB R9, RZ, R9 ;  /* 0x00000009ff09723e */ /* 0x000fe400000010ff */
[----:B------:R-:W-:Y:S01]  /*116d0*/  PRMT R13, R3, 0x7610, R13 ;  /* 0x00007610030d7816 */ /* 0x000fe2000000000d */
[----:B------:R-:W-:Y:S01]  /*116e0*/  FMUL R3, R222, R2 ;  /* 0x00000002de037220 */ /* 0x000fe20000400000 */
[----:B------:R-:W-:Y:S01]  /*116f0*/  F2FP.BF16.F32.PACK_AB R11, RZ, R11 ;  /* 0x0000000bff0b723e */ /* 0x000fe200000010ff */
[----:B------:R-:W-:Y:S01]  /*11700*/  @P1 STG.E.U16 desc[UR36][R4.64+0xc0], R8 ;  /* 0x0000c00804001986 */ /* 0x000fe2000c101524 */
[----:B0-----:R-:W-:Y:S02]  /*11710*/  PRMT R10, R9, 0x7610, R10 ;  /* 0x00007610090a7816 */ /* 0x001fe4000000000a */
[----:B------:R-:W-:Y:S01]  /*11720*/  ISETP.GT.AND P1, PT, R0, 0x68, P3 ;  /* 0x000000680000780c */ /* 0x000fe20001f24270 */
[----:B------:R-:W-:Y:S01]  /*11730*/  @P0 STG.E.U16 desc[UR36][R4.64+0xc2], R11 ;  /* 0x0000c20b04000986 */ /* 0x000fe2000c101524 */
[----:B------:R-:W-:-:S03]  /*11740*/  F2FP.BF16.F32.PACK_AB R3, RZ, R3 ;  /* 0x00000003ff03723e */ /* 0x000fc600000010ff */
[----:B------:R-:W-:Y:S04]  /*11750*/  @P4 STG.E.U16 desc[UR36][R6.64+0xc0], R12 ;  /* 0x0000c00c06004986 */ /* 0x000fe8000c101524 */
[----:B------:R0:W-:Y:S01]  /*11760*/  @P5 STG.E.U16 desc[UR36][R6.64+0xc2], R10 ;  /* 0x0000c20a06005986 */ /* 0x0001e2000c101524 */
[----:B------:R-:W-:Y:S02]  /*11770*/  ISETP.GT.AND P0, PT, R0, 0x69, P3 ;  /* 0x000000690000780c */ /* 0x000fe40001f04270 */
[----:B0-----:R-:W-:Y:S01]  /*11780*/  PRMT R10, R3, 0x7610, R10 ;  /* 0x00007610030a7816 */ /* 0x001fe2000000000a */
[-C--:B------:R-:W-:Y:S01]  /*11790*/  FMUL R3, R219, R2.reuse ;  /* 0x00000002db037220 */ /* 0x080fe20000400000 */
[----:B------:R0:W-:Y:S04]  /*117a0*/  @P1 STG.E.U16 desc[UR36][R4.64+0xd0], R13 ;  /* 0x0000d00d04001986 */ /* 0x0001e8000c101524 */
[----:B------:R-:W-:Y:S01]  /*117b0*/  F2FP.BF16.F32.PACK_AB R3, RZ, R3 ;  /* 0x00000003ff03723e */ /* 0x000fe200000010ff */
[-C--:B------:R-:W-:Y:S01]  /*117c0*/  FMUL R8, R221, R2.reuse ;  /* 0x00000002dd087220 */ /* 0x080fe20000400000 */
[----:B------:R-:W-:Y:S01]  /*117d0*/  FMUL R9, R220, R2 ;  /* 0x00000002dc097220 */ /* 0x000fe20000400000 */
[----:B------:R-:W-:-:S02]  /*117e0*/  ISETP.GT.AND P4, PT, R0, 0x68, P2 ;  /* 0x000000680000780c */ /* 0x000fc40001784270 */
[----:B0-----:R-:W-:Y:S01]  /*117f0*/  PRMT R13, R3, 0x7610, R13 ;  /* 0x00007610030d7816 */ /* 0x001fe2000000000d */
[----:B------:R-:W-:Y:S01]  /*11800*/  FMUL R3, R218, R2 ;  /* 0x00000002da037220 */ /* 0x000fe20000400000 */
[C---:B------:R-:W-:Y:S02]  /*11810*/  ISETP.GT.AND P5, PT, R0.reuse, 0x69, P2 ;  /* 0x000000690000780c */ /* 0x040fe400017a4270 */
[----:B------:R-:W-:Y:S02]  /*11820*/  ISETP.GT.AND P1, PT, R0, 0x70, P3 ;  /* 0x000000700000780c */ /* 0x000fe40001f24270 */
[----:B------:R-:W-:Y:S01]  /*11830*/  F2FP.BF16.F32.PACK_AB R3, RZ, R3 ;  /* 0x00000003ff03723e */ /* 0x000fe200000010ff */
[----:B------:R0:W-:Y:S01]  /*11840*/  @P0 STG.E.U16 desc[UR36][R4.64+0xd2], R10 ;  /* 0x0000d20a04000986 */ /* 0x0001e2000c101524 */
[----:B------:R-:W-:Y:S02]  /*11850*/  F2FP.BF16.F32.PACK_AB R8, RZ, R8 ;  /* 0x00000008ff08723e */ /* 0x000fe400000010ff */
[----:B------:R-:W-:-:S02]  /*11860*/  F2FP.BF16.F32.PACK_AB R9, RZ, R9 ;  /* 0x00000009ff09723e */ /* 0x000fc400000010ff */
[----:B------:R-:W-:Y:S02]  /*11870*/  PRMT R11, R8, 0x7610, R11 ;  /* 0x00007610080b7816 */ /* 0x000fe4000000000b */
[----:B------:R-:W-:Y:S02]  /*11880*/  PRMT R12, R9, 0x7610, R12 ;  /* 0x00007610090c7816 */ /* 0x000fe4000000000c */
[----:B0-----:R-:W-:Y:S01]  /*11890*/  PRMT R10, R3, 0x7610, R10 ;  /* 0x00007610030a7816 */ /* 0x001fe2000000000a */
[-C--:B------:R-:W-:Y:S01]  /*118a0*/  FMUL R3, R215, R2.reuse ;  /* 0x00000002d7037220 */ /* 0x080fe20000400000 */
[----:B------:R-:W-:Y:S01]  /*118b0*/  ISETP.GT.AND P0, PT, R0, 0x71, P3 ;  /* 0x000000710000780c */ /* 0x000fe20001f04270 */
[----:B------:R-:W-:Y:S03]  /*118c0*/  @P4 STG.E.U16 desc[UR36][R6.64+0xd0], R11 ;  /* 0x0000d00b06004986 */ /* 0x000fe6000c101524 */
[----:B------:R-:W-:Y:S01]  /*118d0*/  F2FP.BF16.F32.PACK_AB R3, RZ, R3 ;  /* 0x00000003ff03723e */ /* 0x000fe200000010ff */
[----:B------:R-:W-:Y:S04]  /*118e0*/  @P5 STG.E.U16 desc[UR36][R6.64+0xd2], R12 ;  /* 0x0000d20c06005986 */ /* 0x000fe8000c101524 */
[----:B------:R0:W-:Y:S01]  /*118f0*/  @P1 STG.E.U16 desc[UR36][R4.64+0xe0], R13 ;  /* 0x0000e00d04001986 */ /* 0x0001e2000c101524 */
[-C--:B------:R-:W-:Y:S01]  /*11900*/  FMUL R8, R217, R2.reuse ;  /* 0x00000002d9087220 */ /* 0x080fe20000400000 */
[----:B------:R-:W-:Y:S01]  /*11910*/  FMUL R9, R216, R2 ;  /* 0x00000002d8097220 */ /* 0x000fe20000400000 */
[----:B------:R-:W-:-:S02]  /*11920*/  ISETP.GT.AND P4, PT, R0, 0x70, P2 ;  /* 0x000000700000780c */ /* 0x000fc40001784270 */
[----:B------:R-:W-:Y:S02]  /*11930*/  ISETP.GT.AND P5, PT, R0, 0x71, P2 ;  /* 0x000000710000780c */ /* 0x000fe400017a4270 */
[----:B0-----:R-:W-:Y:S01]  /*11940*/  PRMT R13, R3, 0x7610, R13 ;  /* 0x00007610030d7816 */ /* 0x001fe2000000000d */
[----:B------:R-:W-:Y:S01]  /*11950*/  FMUL R3, R214, R2 ;  /* 0x00000002d6037220 */ /* 0x000fe20000400000 */
[----:B------:R-:W-:Y:S01]  /*11960*/  ISETP.GT.AND P1, PT, R0, 0x78, P3 ;  /* 0x000000780000780c */ /* 0x000fe20001f24270 */
[----:B------:R0:W-:Y:S01]  /*11970*/  @P0 STG.E.U16 desc[UR36][R4.64+0xe2], R10 ;  /* 0x0000e20a04000986 */ /* 0x0001e2000c101524 */
[----:B------:R-:W-:Y:S02]  /*11980*/  F2FP.BF16.F32.PACK_AB R8, RZ, R8 ;  /* 0x00000008ff08723e */ /* 0x000fe400000010ff */
        /* <DEDUP_REMOVED lines=249> */
[----:B------:R-:W-:Y:S01]  /*12920*/  @P5 STG.E.U16 desc[UR36][R6.64+0x1a2], R12 ;  /* 0x0001a20c06005986 */ /* 0x000fe2000c101524 */
[-C--:B------:R-:W-:Y:S01]  /*12930*/  FMUL R8, R165, R2.reuse ;  /* 0x00000002a5087220 */ /* 0x080fe20000400000 */
[----:B------:R-:W-:Y:S01]  /*12940*/  FMUL R9, R164, R2 ;  /* 0x00000002a4097220 */ /* 0x000fe20000400000 */
[C---:B------:R-:W-:Y:S01]  /*12950*/  ISETP.GT.AND P4, PT, R0.reuse, 0xd8, P2 ;  /* 0x000000d80000780c */ /* 0x040fe20001784270 */
[----:B------:R0:W-:Y:S01]  /*12960*/  @P1 STG.E.U16 desc[UR36][R4.64+0x1b0], R13 ;  /* 0x0001b00d04001986 */ /* 0x0001e2000c101524 */
[----:B------:R-:W-:-:S02]  /*12970*/  ISETP.GT.AND P5, PT, R0, 0xd9, P2 ;  /* 0x000000d90000780c */ /* 0x000fc400017a4270 */
[----:B------:R-:W-:Y:S02]  /*12980*/  ISETP.GT.AND P1, PT, R0, 0xe0, P3 ;  /* 0x000000e00000780c */ /* 0x000fe40001f24270 */
[----:B------:R-:W-:Y:S02]  /*12990*/  F2FP.BF16.F32.PACK_AB R8, RZ, R8 ;  /* 0x00000008ff08723e */ /* 0x000fe400000010ff */
[----:B------:R-:W-:Y:S02]  /*129a0*/  F2FP.BF16.F32.PACK_AB R9, RZ, R9 ;  /* 0x00000009ff09723e */ /* 0x000fe400000010ff */
[----:B0-----:R-:W-:Y:S01]  /*129b0*/  PRMT R13, R3, 0x7610, R13 ;  /* 0x00007610030d7816 */ /* 0x001fe2000000000d */
[----:B------:R-:W-:Y:S01]  /*129c0*/  FMUL R3, R161, R2 ;  /* 0x00000002a1037220 */ /* 0x000fe20000400000 */
[----:B------:R-:W-:Y:S01]  /*129d0*/  PRMT R11, R8, 0x7610, R11 ;  /* 0x00007610080b7816 */ /* 0x000fe2000000000b */
[----:B------:R0:W-:Y:S03]  /*129e0*/  @P0 STG.E.U16 desc[UR36][R4.64+0x1b2], R10 ;  /* 0x0001b20a04000986 */ /* 0x0001e6000c101524 */
[----:B------:R-:W-:-:S02]  /*129f0*/  F2FP.BF16.F32.PACK_AB R3, RZ, R3 ;  /* 0x00000003ff03723e */ /* 0x000fc400000010ff */
[----:B------:R-:W-:Y:S01]  /*12a00*/  PRMT R12, R9, 0x7610, R12 ;  /* 0x00007610090c7816 */ /* 0x000fe2000000000c */
[----:B------:R-:W-:Y:S01]  /*12a10*/  @P4 STG.E.U16 desc[UR36][R6.64+0x1b0], R11 ;  /* 0x0001b00b06004986 */ /* 0x000fe2000c101524 */
[-C--:B------:R-:W-:Y:S01]  /*12a20*/  FMUL R8, R160, R2.reuse ;  /* 0x00000002a0087220 */ /* 0x080fe20000400000 */
[----:B------:R-:W-:Y:S02]  /*12a30*/  ISETP.GT.AND P0, PT, R0, 0xe1, P3 ;  /* 0x000000e10000780c */ /* 0x000fe40001f04270 */
[----:B0-----:R-:W-:Y:S01]  /*12a40*/  PRMT R10, R3, 0x7610, R10 ;  /* 0x00007610030a7816 */ /* 0x001fe2000000000a */
[-C--:B------:R-:W-:Y:S01]  /*12a50*/  FMUL R3, R158, R2.reuse ;  /* 0x000000029e037220 */ /* 0x080fe20000400000 */
[----:B------:R-:W-:Y:S01]  /*12a60*/  @P5 STG.E.U16 desc[UR36][R6.64+0x1b2], R12 ;  /* 0x0001b20c06005986 */ /* 0x000fe2000c101524 */
[----:B------:R-:W-:Y:S01]  /*12a70*/  FMUL R9, R159, R2 ;  /* 0x000000029f097220 */ /* 0x000fe20000400000 */
[C---:B------:R-:W-:Y:S02]  /*12a80*/  ISETP.GT.AND P4, PT, R0.reuse, 0xe0, P2 ;  /* 0x000000e00000780c */ /* 0x040fe40001784270 */
[----:B------:R0:W-:Y:S01]  /*12a90*/  @P1 STG.E.U16 desc[UR36][R4.64+0x1c0], R13 ;  /* 0x0001c00d04001986 */ /* 0x0001e2000c101524 */
[----:B------:R-:W-:-:S02]  /*12aa0*/  ISETP.GT.AND P5, PT, R0, 0xe1, P2 ;  /* 0x000000e10000780c */ /* 0x000fc400017a4270 */
[----:B------:R-:W-:Y:S02]  /*12ab0*/  ISETP.GT.AND P1, PT, R0, 0xe8, P3 ;  /* 0x000000e80000780c */ /* 0x000fe40001f24270 */
[----:B------:R-:W-:Y:S02]  /*12ac0*/  F2FP.BF16.F32.PACK_AB R3, RZ, R3 ;  /* 0x00000003ff03723e */ /* 0x000fe400000010ff */
[----:B------:R-:W-:Y:S02]  /*12ad0*/  F2FP.BF16.F32.PACK_AB R8, RZ, R8 ;  /* 0x00000008ff08723e */ /* 0x000fe400000010ff */
[----:B------:R-:W-:Y:S02]  /*12ae0*/  F2FP.BF16.F32.PACK_AB R9, RZ, R9 ;  /* 0x00000009ff09723e */ /* 0x000fe400000010ff */
[----:B0-----:R-:W-:Y:S01]  /*12af0*/  PRMT R13, R3, 0x7610, R13 ;  /* 0x00007610030d7816 */ /* 0x001fe2000000000d */
[----:B------:R-:W-:Y:S01]  /*12b00*/  FMUL R3, R157, R2 ;  /* 0x000000029d037220 */ /* 0x000fe20000400000 */
[----:B------:R-:W-:-:S02]  /*12b10*/  PRMT R11, R8, 0x7610, R11 ;  /* 0x00007610080b7816 */ /* 0x000fc4000000000b */
[----:B------:R-:W-:Y:S01]  /*12b20*/  PRMT R12, R9, 0x7610, R12 ;  /* 0x00007610090c7816 */ /* 0x000fe2000000000c */
[----:B------:R0:W-:Y:S01]  /*12b30*/  @P0 STG.E.U16 desc[UR36][R4.64+0x1c2], R10 ;  /* 0x0001c20a04000986 */ /* 0x0001e2000c101524 */
[----:B------:R-:W-:Y:S01]  /*12b40*/  F2FP.BF16.F32.PACK_AB R3, RZ, R3 ;  /* 0x00000003ff03723e */ /* 0x000fe200000010ff */
[----:B------:R-:W-:Y:S02]  /*12b50*/  FMUL R8, R156, R2 ;  /* 0x000000029c087220 */ /* 0x000fe40000400000 */
[----:B------:R1:W-:Y:S01]  /*12b60*/  @P4 STG.E.U16 desc[UR36][R6.64+0x1c0], R11 ;  /* 0x0001c00b06004986 */ /* 0x0003e2000c101524 */
[----:B------:R-:W-:-:S03]  /*12b70*/  ISETP.GT.AND P0, PT, R0, 0xe9, P3 ;  /* 0x000000e90000780c */ /* 0x000fc60001f04270 */
[----:B------:R-:W-:Y:S01]  /*12b80*/  @P5 STG.E.U16 desc[UR36][R6.64+0x1c2], R12 ;  /* 0x0001c20c06005986 */ /* 0x000fe2000c101524 */
[----:B------:R-:W-:-:S03]  /*12b90*/  ISETP.GT.AND P4, PT, R0, 0xe9, P2 ;  /* 0x000000e90000780c */ /* 0x000fc60001784270 */
[----:B------:R2:W-:Y:S01]  /*12ba0*/  @P1 STG.E.U16 desc[UR36][R4.64+0x1d0], R13 ;  /* 0x0001d00d04001986 */ /* 0x0005e2000c101524 */
[----:B------:R-:W-:Y:S02]  /*12bb0*/  ISETP.GT.AND P1, PT, R0, 0xe8, P2 ;  /* 0x000000e80000780c */ /* 0x000fe40001724270 */
[----:B0-----:R-:W-:Y:S01]  /*12bc0*/  PRMT R10, R3, 0x7610, R10 ;  /* 0x00007610030a7816 */ /* 0x001fe2000000000a */
[-C--:B------:R-:W-:Y:S01]  /*12bd0*/  FMUL R3, R152, R2.reuse ;  /* 0x0000000298037220 */ /* 0x080fe20000400000 */
[----:B------:R-:W-:Y:S01]  /*12be0*/  ISETP.GT.AND P5, PT, R0, 0xf0, P3 ;  /* 0x000000f00000780c */ /* 0x000fe20001fa4270 */
[----:B------:R-:W-:Y:S01]  /*12bf0*/  FMUL R9, R153, R2 ;  /* 0x0000000299097220 */ /* 0x000fe20000400000 */
[----:B------:R-:W-:Y:S02]  /*12c00*/  F2FP.BF16.F32.PACK_AB R8, RZ, R8 ;  /* 0x00000008ff08723e */ /* 0x000fe400000010ff */
[----:B------:R-:W-:Y:S02]  /*12c10*/  F2FP.BF16.F32.PACK_AB R3, RZ, R3 ;  /* 0x00000003ff03723e */ /* 0x000fe400000010ff */
[----:B-1----:R-:W-:-:S02]  /*12c20*/  PRMT R11, R8, 0x7610, R11 ;  /* 0x00007610080b7816 */ /* 0x002fc4000000000b */
[----:B------:R-:W-:Y:S02]  /*12c30*/  F2FP.BF16.F32.PACK_AB R9, RZ, R9 ;  /* 0x00000009ff09723e */ /* 0x000fe400000010ff */
[----:B--2---:R-:W-:Y:S01]  /*12c40*/  PRMT R13, R3, 0x7610, R13 ;  /* 0x00007610030d7816 */ /* 0x004fe2000000000d */
[----:B------:R-:W-:Y:S01]  /*12c50*/  @P0 STG.E.U16 desc[UR36][R4.64+0x1d2], R10 ;  /* 0x0001d20a04000986 */ /* 0x000fe2000c101524 */
[----:B------:R-:W-:-:S03]  /*12c60*/  FMUL R3, R23, R2 ;  /* 0x0000000217037220 */ /* 0x000fc60000400000 */
[----:B------:R-:W-:Y:S04]  /*12c70*/  @P1 STG.E.U16 desc[UR36][R6.64+0x1d0], R11 ;  /* 0x0001d00b06001986 */ /* 0x000fe8000c101524 */
[----:B------:R0:W-:Y:S01]  /*12c80*/  @P4 STG.E.U16 desc[UR36][R6.64+0x1d2], R9 ;  /* 0x0001d20906004986 */ /* 0x0001e2000c101524 */
[----:B------:R-:W-:-:S03]  /*12c90*/  ISETP.GT.AND P4, PT, R0, 0xf0, P2 ;  /* 0x000000f00000780c */ /* 0x000fc60001784270 */
[----:B------:R-:W-:Y:S01]  /*12ca0*/  @P5 STG.E.U16 desc[UR36][R4.64+0x1e0], R13 ;  /* 0x0001e00d04005986 */ /* 0x000fe2000c101524 */
[----:B------:R-:W-:Y:S01]  /*12cb0*/  ISETP.GT.AND P5, PT, R0, 0xf1, P3 ;  /* 0x000000f10000780c */ /* 0x000fe20001fa4270 */
[----:B------:R-:W-:Y:S01]  /*12cc0*/  FMUL R8, R22, R2 ;  /* 0x0000000216087220 */ /* 0x000fe20000400000 */
[----:B------:R-:W-:-:S04]  /*12cd0*/  F2FP.BF16.F32.PACK_AB R3, RZ, R3 ;  /* 0x00000003ff03723e */ /* 0x000fc800000010ff */
[----:B------:R-:W-:Y:S02]  /*12ce0*/  PRMT R14, R3, 0x7610, R14 ;  /* 0x00007610030e7816 */ /* 0x000fe4000000000e */
[----:B------:R-:W-:Y:S01]  /*12cf0*/  F2FP.BF16.F32.PACK_AB R12, RZ, R8 ;  /* 0x00000008ff0c723e */ /* 0x000fe200000010ff */
[----:B0-----:R-:W-:-:S04]  /*12d00*/  FMUL R9, R19, R2 ;  /* 0x0000000213097220 */ /* 0x001fc80000400000 */
[----:B------:R-:W-:Y:S01]  /*12d10*/  @P5 STG.E.U16 desc[UR36][R4.64+0x1e2], R14 ;  /* 0x0001e20e04005986 */ /* 0x000fe2000c101524 */
[----:B------:R-:W-:-:S03]  /*12d20*/  ISETP.GT.AND P5, PT, R0, 0xf8, P3 ;  /* 0x000000f80000780c */ /* 0x000fc60001fa4270 */
[----:B------:R0:W-:Y:S01]  /*12d30*/  @P4 STG.E.U16 desc[UR36][R6.64+0x1e0], R12 ;  /* 0x0001e00c06004986 */ /* 0x0001e2000c101524 */
[C---:B------:R-:W-:Y:S01]  /*12d40*/  ISETP.GT.AND P4, PT, R0.reuse, 0xf1, P2 ;  /* 0x000000f10000780c */ /* 0x040fe20001784270 */
[-C--:B------:R-:W-:Y:S01]  /*12d50*/  FMUL R11, R21, R2.reuse ;  /* 0x00000002150b7220 */ /* 0x080fe20000400000 */
[----:B------:R-:W-:Y:S01]  /*12d60*/  ISETP.GT.AND P3, PT, R0, 0xf9, P3 ;  /* 0x000000f90000780c */ /* 0x000fe20001f64270 */
[-C--:B------:R-:W-:Y:S01]  /*12d70*/  FMUL R10, R20, R2.reuse ;  /* 0x00000002140a7220 */ /* 0x080fe20000400000 */
[----:B------:R-:W-:Y:S01]  /*12d80*/  USHF.L.U32 UR9, UR4, 0x8, URZ ;  /* 0x0000000804097899 */ /* 0x000fe2000800063f */
[----:B------:R-:W-:Y:S01]  /*12d90*/  FMUL R8, R18, R2 ;  /* 0x0000000212087220 */ /* 0x000fe20000400000 */
[----:B------:R-:W-:Y:S01]  /*12da0*/  F2FP.BF16.F32.PACK_AB R9, RZ, R9 ;  /* 0x00000009ff09723e */ /* 0x000fe200000010ff */
[----:B------:R-:W-:Y:S01]  /*12db0*/  USHF.L.U64.HI UR8, UR4, 0x8, UR5 ;  /* 0x0000000804087899 */ /* 0x000fe20008010205 */
[----:B------:R-:W-:Y:S02]  /*12dc0*/  F2FP.BF16.F32.PACK_AB R11, RZ, R11 ;  /* 0x0000000bff0b723e */ /* 0x000fe400000010ff */
[----:B------:R-:W-:-:S02]  /*12dd0*/  F2FP.BF16.F32.PACK_AB R10, RZ, R10 ;  /* 0x0000000aff0a723e */ /* 0x000fc400000010ff */
[----:B0-----:R-:W-:Y:S01]  /*12de0*/  PRMT R12, R9, 0x7610, R12 ;  /* 0x00007610090c7816 */ /* 0x001fe2000000000c */
[----:B------:R-:W-:Y:S01]  /*12df0*/  IMAD.U32 R9, RZ, RZ, UR9 ;  /* 0x00000009ff097e24 */ /* 0x000fe2000f8e00ff */
[----:B------:R-:W-:Y:S01]  /*12e00*/  F2FP.BF16.F32.PACK_AB R8, RZ, R8 ;  /* 0x00000008ff08723e */ /* 0x000fe200000010ff */
[----:B------:R0:W-:Y:S01]  /*12e10*/  @P4 STG.E.U16 desc[UR36][R6.64+0x1e2], R11 ;  /* 0x0001e20b06004986 */ /* 0x0001e2000c101524 */
[----:B------:R-:W-:Y:S02]  /*12e20*/  ISETP.GT.AND P1, PT, R155, 0x80, PT ;  /* 0x000000809b00780c */ /* 0x000fe40003f24270 */
[----:B------:R-:W-:Y:S01]  /*12e30*/  PRMT R13, R8, 0x7610, R13 ;  /* 0x00007610080d7816 */ /* 0x000fe2000000000d */
[----:B------:R-:W-:Y:S04]  /*12e40*/  @P5 STG.E.U16 desc[UR36][R4.64+0x1f0], R10 ;  /* 0x0001f00a04005986 */ /* 0x000fe8000c101524 */
[----:B------:R1:W-:Y:S01]  /*12e50*/  @P3 STG.E.U16 desc[UR36][R4.64+0x1f2], R12 ;  /* 0x0001f20c04003986 */ /* 0x0003e2000c101524 */
[----:B------:R-:W-:Y:S01]  /*12e60*/  IADD3 R8, P3, P5, R4, UR7, R9 ;  /* 0x0000000704087c10 */ /* 0x000fe2000fd7e009 */
[----:B0-----:R-:W-:Y:S01]  /*12e70*/  IMAD.U32 R11, RZ, RZ, UR8 ;  /* 0x00000008ff0b7e24 */ /* 0x001fe2000f8e00ff */
[----:B------:R-:W-:-:S02]  /*12e80*/  ISETP.GT.AND P4, PT, R0, 0xf8, P2 ;  /* 0x000000f80000780c */ /* 0x000fc40001784270 */
[C---:B------:R-:W-:Y:S02]  /*12e90*/  ISETP.GT.AND P2, PT, R0.reuse, 0xf9, P2 ;  /* 0x000000f90000780c */ /* 0x040fe40001744270 */
[----:B------:R-:W-:Y:S02]  /*12ea0*/  IADD3.X R9, R5, UR6, R11, P3, P5 ;  /* 0x0000000605097c10 */ /* 0x000fe40009fea40b */
[----:B------:R-:W-:Y:S01]  /*12eb0*/  ISETP.GT.AND P3, PT, R0, 0x1, P1 ;  /* 0x000000010000780c */ /* 0x000fe20000f64270 */
[-C--:B------:R-:W-:Y:S01]  /*12ec0*/  FMUL R3, R15, R2.reuse ;  /* 0x000000020f037220 */ /* 0x080fe20000400000 */
[----:B------:R-:W-:Y:S01]  /*12ed0*/  FMUL R25, R25, R2 ;  /* 0x0000000219197220 */ /* 0x000fe20000400000 */
[----:B-1----:R-:W-:-:S03]  /*12ee0*/  IADD3 R4, P5, R4, UR9, RZ ;  /* 0x0000000904047c10 */ /* 0x002fc6000ffbe0ff */
[----:B------:R-:W-:Y:S02]  /*12ef0*/  F2FP.BF16.F32.PACK_AB R3, RZ, R3 ;  /* 0x00000003ff03723e */ /* 0x000fe400000010ff */
[----:B------:R-:W-:Y:S02]  /*12f00*/  F2FP.BF16.F32.PACK_AB R25, RZ, R25 ;  /* 0x00000019ff19723e */ /* 0x000fe400000010ff */
[----:B------:R-:W-:Y:S01]  /*12f10*/  IADD3.X R5, R5, UR8, RZ, P5, !PT ;  /* 0x0000000805057c10 */ /* 0x000fe2000affe4ff */
[----:B------:R-:W-:Y:S01]  /*12f20*/  @P4 STG.E.U16 desc[UR36][R6.64+0x1f0], R13 ;  /* 0x0001f00d06004986 */ /* 0x000fe2000c101524 */
[----:B------:R-:W-:-:S03]  /*12f30*/  ISETP.GT.AND P0, PT, R155, 0x88, PT ;  /* 0x000000889b00780c */ /* 0x000fc60003f04270 */
[----:B------:R0:W-:Y:S01]  /*12f40*/  @P2 STG.E.U16 desc[UR36][R6.64+0x1f2], R3 ;  /* 0x0001f20306002986 */ /* 0x0001e2000c101524 */
[----:B------:R-:W-:-:S03]  /*12f50*/  ISETP.GT.AND P4, PT, R0, RZ, P1 ;  /* 0x000000ff0000720c */ /* 0x000fc60000f84270 */
[----:B------:R-:W-:Y:S01]  /*12f60*/  @P3 STG.E.U16 desc[UR36][R4.64+0x2], R25 ;  /* 0x0000021904003986 */ /* 0x000fe2000c101524 */
[----:B------:R-:W-:Y:S02]  /*12f70*/  IADD3 R10, P3, R4, UR7, RZ ;  /* 0x00000007040a7c10 */ /* 0x000fe4000ff7e0ff */
[----:B------:R-:W-:Y:S01]  /*12f80*/  ISETP.GT.AND P2, PT, R0, RZ, P0 ;  /* 0x000000ff0000720c */ /* 0x000fe20000744270 */
[-C--:B------:R-:W-:Y:S01]  /*12f90*/  FMUL R24, R24, R2.reuse ;  /* 0x0000000218187220 */ /* 0x080fe20000400000 */
[-C--:B------:R-:W-:Y:S01]  /*12fa0*/  FMUL R26, R26, R2.reuse ;  /* 0x000000021a1a7220 */ /* 0x080fe20000400000 */
[C---:B------:R-:W-:Y:S02]  /*12fb0*/  ISETP.GT.AND P5, PT, R0.reuse, 0x1, P0 ;  /* 0x000000010000780c */ /* 0x040fe400007a4270 */
[----:B------:R-:W-:Y:S02]  /*12fc0*/  IADD3.X R11, R5, UR6, RZ, P3, !PT ;  /* 0x00000006050b7c10 */ /* 0x000fe40009ffe4ff */
[----:B------:R-:W-:Y:S01]  /*12fd0*/  ISETP.GT.AND P3, PT, R0, 0x9, P1 ;  /* 0x000000090000780c */ /* 0x000fe20000f64270 */
[-C--:B------:R-:W-:Y:S01]  /*12fe0*/  FMUL R27, R27, R2.reuse ;  /* 0x000000021b1b7220 */ /* 0x080fe20000400000 */
[----:B------:R-:W-:Y:S01]  /*12ff0*/  FMUL R29, R29, R2 ;  /* 0x000000021d1d7220 */ /* 0x000fe20000400000 */
[----:B------:R-:W-:-:S02]  /*13000*/  F2FP.BF16.F32.PACK_AB R24, RZ, R24 ;  /* 0x00000018ff18723e */ /* 0x000fc400000010ff */
[----:B------:R-:W-:Y:S02]  /*13010*/  F2FP.BF16.F32.PACK_AB R26, RZ, R26 ;  /* 0x0000001aff1a723e */ /* 0x000fe400000010ff */
[----:B------:R-:W-:Y:S01]  /*13020*/  F2FP.BF16.F32.PACK_AB R27, RZ, R27 ;  /* 0x0000001bff1b723e */ /* 0x000fe200000010ff */
[----:B------:R-:W-:Y:S01]  /*13030*/  @P4 STG.E.U16 desc[UR36][R4.64], R24 ;  /* 0x0000001804004986 */ /* 0x000fe2000c101524 */
[----:B------:R-:W-:Y:S02]  /*13040*/  F2FP.BF16.F32.PACK_AB R29, RZ, R29 ;  /* 0x0000001dff1d723e */ /* 0x000fe400000010ff */
[C---:B------:R-:W-:Y:S01]  /*13050*/  ISETP.GT.AND P4, PT, R0.reuse, 0x8, P1 ;  /* 0x000000080000780c */ /* 0x040fe20000f84270 */
[----:B------:R-:W-:Y:S01]  /*13060*/  @P2 STG.E.U16 desc[UR36][R10.64], R26 ;  /* 0x0000001a0a002986 */ /* 0x000fe2000c101524 */
[----:B------:R-:W-:Y:S01]  /*13070*/  ISETP.GT.AND P2, PT, R0, 0x8, P0 ;  /* 0x000000080000780c */ /* 0x000fe20000744270 */
[-C--:B------:R-:W-:Y:S01]  /*13080*/  FMUL R28, R28, R2.reuse ;  /* 0x000000021c1c7220 */ /* 0x080fe20000400000 */
[----:B------:R-:W-:Y:S01]  /*13090*/  FMUL R30, R30, R2 ;  /* 0x000000021e1e7220 */ /* 0x000fe20000400000 */
[----:B------:R-:W-:Y:S01]  /*130a0*/  @P5 STG.E.U16 desc[UR36][R10.64+0x2], R27 ;  /* 0x0000021b0a005986 */ /* 0x000fe2000c101524 */
[----:B------:R-:W-:-:S03]  /*130b0*/  ISETP.GT.AND P5, PT, R0, 0x9, P0 ;  /* 0x000000090000780c */ /* 0x000fc600007a4270 */
[----:B------:R-:W-:Y:S01]  /*130c0*/  @P3 STG.E.U16 desc[UR36][R4.64+0x12], R29 ;  /* 0x0000121d04003986 */ /* 0x000fe2000c101524 */
[----:B0-----:R-:W-:Y:S02]  /*130d0*/  IADD3 R6, P3, R4, UR7, RZ ;  /* 0x0000000704067c10 */ /* 0x001fe4000ff7e0ff */
[----:B------:R-:W-:Y:S01]  /*130e0*/  F2FP.BF16.F32.PACK_AB R28, RZ, R28 ;  /* 0x0000001cff1c723e */ /* 0x000fe200000010ff */
[----:B------:R-:W-:Y:S01]  /*130f0*/  FMUL R31, R31, R2 ;  /* 0x000000021f1f7220 */ /* 0x000fe20000400000 */
[----:B------:R-:W-:Y:S02]  /*13100*/  F2FP.BF16.F32.PACK_AB R30, RZ, R30 ;  /* 0x0000001eff1e723e */ /* 0x000fe400000010ff */
[----:B------:R-:W-:Y:S01]  /*13110*/  IADD3.X R7, R5, UR6, RZ, P3, !PT ;  /* 0x0000000605077c10 */ /* 0x000fe20009ffe4ff */
[----:B------:R-:W-:Y:S01]  /*13120*/  @P4 STG.E.U16 desc[UR36][R4.64+0x10], R28 ;  /* 0x0000101c04004986 */ /* 0x000fe2000c101524 */
[----:B------:R-:W-:-:S03]  /*13130*/  F2FP.BF16.F32.PACK_AB R31, RZ, R31 ;  /* 0x0000001fff1f723e */ /* 0x000fc600000010ff */
[----:B------:R0:W-:Y:S01]  /*13140*/  @P2 STG.E.U16 desc[UR36][R6.64+0x10], R30 ;  /* 0x0000101e06002986 */ /* 0x0001e2000c101524 */
[C---:B------:R-:W-:Y:S02]  /*13150*/  ISETP.GT.AND P2, PT, R0.reuse, 0x10, P0 ;  /* 0x000000100000780c */ /* 0x040fe40000744270 */
[C---:B------:R-:W-:Y:S01]  /*13160*/  ISETP.GT.AND P4, PT, R0.reuse, 0x10, P1 ;  /* 0x000000100000780c */ /* 0x040fe20000f84270 */
[----:B------:R-:W-:Y:S01]  /*13170*/  @P5 STG.E.U16 desc[UR36][R8.64+0x12], R31 ;  /* 0x0000121f08005986 */ /* 0x000fe2000c101524 */
[----:B------:R-:W-:Y:S01]  /*13180*/  ISETP.GT.AND P3, PT, R0, 0x11, P1 ;  /* 0x000000110000780c */ /* 0x000fe20000f64270 */
[-C--:B------:R-:W-:Y:S01]  /*13190*/  FMUL R32, R32, R2.reuse ;  /* 0x0000000220207220 */ /* 0x080fe20000400000 */
[----:B------:R-:W-:Y:S01]  /*131a0*/  ISETP.GT.AND P5, PT, R0, 0x11, P0 ;  /* 0x000000110000780c */ /* 0x000fe200007a4270 */
[-C--:B------:R-:W-:Y:S01]  /*131b0*/  FMUL R33, R33, R2.reuse ;  /* 0x0000000221217220 */ /* 0x080fe20000400000 */
[----:B------:R-:W-:Y:S02]  /*131c0*/  FMUL R34, R34, R2 ;  /* 0x0000000222227220 */ /* 0x000fe40000400000 */
[----:B------:R-:W-:-:S02]  /*131d0*/  F2FP.BF16.F32.PACK_AB R32, RZ, R32 ;  /* 0x00000020ff20723e */ /* 0x000fc400000010ff */
[----:B------:R-:W-:Y:S01]  /*131e0*/  F2FP.BF16.F32.PACK_AB R33, RZ, R33 ;  /* 0x00000021ff21723e */ /* 0x000fe200000010ff */
[----:B0-----:R-:W-:Y:S01]  /*131f0*/  @P2 IMAD.MOV.U32 R6, RZ, RZ, R8 ;  /* 0x000000ffff062224 */ /* 0x001fe200078e0008 */
[----:B------:R-:W-:Y:S01]  /*13200*/  F2FP.BF16.F32.PACK_AB R34, RZ, R34 ;  /* 0x00000022ff22723e */ /* 0x000fe200000010ff */
[----:B------:R-:W-:Y:S02]  /*13210*/  @P2 IMAD.MOV.U32 R7, RZ, RZ, R9 ;  /* 0x000000ffff072224 */ /* 0x000fe400078e0009 */
[----:B------:R-:W-:Y:S01]  /*13220*/  FMUL R35, R35, R2 ;  /* 0x0000000223237220 */ /* 0x000fe20000400000 */
[----:B------:R-:W-:Y:S04]  /*13230*/  @P4 STG.E.U16 desc[UR36][R4.64+0x20], R32 ;  /* 0x0000202004004986 */ /* 0x000fe8000c101524 */
[----:B------:R-:W-:Y:S01]  /*13240*/  @P3 STG.E.U16 desc[UR36][R4.64+0x22], R33 ;  /* 0x0000222104003986 */ /* 0x000fe2000c101524 */
[----:B------:R-:W-:-:S03]  /*13250*/  F2FP.BF16.F32.PACK_AB R35, RZ, R35 ;  /* 0x00000023ff23723e */ /* 0x000fc600000010ff */
[----:B------:R0:W-:Y:S01]  /*13260*/  @P2 STG.E.U16 desc[UR36][R6.64+0x20], R34 ;  /* 0x0000202206002986 */ /* 0x0001e2000c101524 */
[C---:B------:R-:W-:Y:S02]  /*13270*/  ISETP.GT.AND P2, PT, R0.reuse, 0x18, P0 ;  /* 0x000000180000780c */ /* 0x040fe40000744270 */
[C---:B------:R-:W-:Y:S02]  /*13280*/  ISETP.GT.AND P4, PT, R0.reuse, 0x18, P1 ;  /* 0x000000180000780c */ /* 0x040fe40000f84270 */
[----:B------:R-:W-:Y:S01]  /*13290*/  ISETP.GT.AND P3, PT, R0, 0x19, P1 ;  /* 0x000000190000780c */ /* 0x000fe20000f64270 */
[----:B0-----:R-:W-:Y:S02]  /*132a0*/  @P5 IMAD.MOV.U32 R6, RZ, RZ, R8 ;  /* 0x000000ffff065224 */ /* 0x001fe400078e0008 */
[----:B------:R-:W-:Y:S02]  /*132b0*/  @P5 IMAD.MOV.U32 R7, RZ, RZ, R9 ;  /* 0x000000ffff075224 */ /* 0x000fe400078e0009 */
[-C--:B------:R-:W-:Y:S01]  /*132c0*/  FMUL R36, R36, R2.reuse ;  /* 0x0000000224247220 */ /* 0x080fe20000400000 */
[----:B------:R-:W-:-:S02]  /*132d0*/  FMUL R37, R37, R2 ;  /* 0x0000000225257220 */ /* 0x000fc40000400000 */
[----:B------:R0:W-:Y:S01]  /*132e0*/  @P5 STG.E.U16 desc[UR36][R6.64+0x22], R35 ;  /* 0x0000222306005986 */ /* 0x0001e2000c101524 */
[----:B------:R-:W-:Y:S01]  /*132f0*/  ISETP.GT.AND P5, PT, R0, 0x19, P0 ;  /* 0x000000190000780c */ /* 0x000fe200007a4270 */
[----:B------:R-:W-:Y:S01]  /*13300*/  FMUL R38, R38, R2 ;  /* 0x0000000226267220 */ /* 0x000fe20000400000 */
[----:B------:R-:W-:Y:S02]  /*13310*/  F2FP.BF16.F32.PACK_AB R36, RZ, R36 ;  /* 0x00000024ff24723e */ /* 0x000fe400000010ff */
[----:B------:R-:W-:Y:S01]  /*13320*/  F2FP.BF16.F32.PACK_AB R37, RZ, R37 ;  /* 0x00000025ff25723e */ /* 0x000fe200000010ff */
[----:B------:R-:W-:Y:S01]  /*13330*/  FMUL R39, R39, R2 ;  /* 0x0000000227277220 */ /* 0x000fe20000400000 */
[----:B------:R-:W-:Y:S01]  /*13340*/  F2FP.BF16.F32.PACK_AB R38, RZ, R38 ;  /* 0x00000026ff26723e */ /* 0x000fe200000010ff */
[----:B------:R-:W-:Y:S01]  /*13350*/  @P4 STG.E.U16 desc[UR36][R4.64+0x30], R36 ;  /* 0x0000302404004986 */ /* 0x000fe2000c101524 */
[----:B0-----:R-:W-:Y:S01]  /*13360*/  @P2 MOV R6, R8 ;  /* 0x0000000800062202 */ /* 0x001fe20000000f00 */
[----:B------:R-:W-:-:S02]  /*13370*/  @P2 IMAD.MOV.U32 R7, RZ, RZ, R9 ;  /* 0x000000ffff072224 */ /* 0x000fc400078e0009 */
        /* <DEDUP_REMOVED lines=18> */
[----:B0-----:R-:W-:Y:S02]  /*134a0*/  @P2 IMAD.MOV.U32 R6, RZ, RZ, R8 ;  /* 0x000000ffff062224 */ /* 0x001fe400078e0008 */
[----:B------:R-:W-:Y:S01]  /*134b0*/  @P2 IMAD.MOV.U32 R7, RZ, RZ, R9 ;  /* 0x000000ffff072224 */ /* 0x000fe200078e0009 */
[----:B------:R-:W-:Y:S01]  /*134c0*/  @P3 STG.E.U16 desc[UR36][R4.64+0x42], R41 ;  /* 0x0000422904003986 */ /* 0x000fe2000c101524 */
[----:B------:R-:W-:-:S03]  /*134d0*/  F2FP.BF16.F32.PACK_AB R43, RZ, R43 ;  /* 0x0000002bff2b723e */ /* 0x000fc600000010ff */
[----:B------:R0:W-:Y:S01]  /*134e0*/  @P2 STG.E.U16 desc[UR36][R6.64+0x40], R42 ;  /* 0x0000402a06002986 */ /* 0x0001e2000c101524 */
[C---:B------:R-:W-:Y:S02]  /*134f0*/  ISETP.GT.AND P2, PT, R0.reuse, 0x28, P0 ;  /* 0x000000280000780c */ /* 0x040fe40000744270 */
[C---:B------:R-:W-:Y:S02]  /*13500*/  ISETP.GT.AND P4, PT, R0.reuse, 0x28, P1 ;  /* 0x000000280000780c */ /* 0x040fe40000f84270 */
[----:B------:R-:W-:Y:S01]  /*13510*/  ISETP.GT.AND P3, PT, R0, 0x29, P1 ;  /* 0x000000290000780c */ /* 0x000fe20000f64270 */
[----:B0-----:R-:W-:Y:S01]  /*13520*/  @P5 IMAD.MOV.U32 R6, RZ, RZ, R8 ;  /* 0x000000ffff065224 */ /* 0x001fe200078e0008 */
[----:B------:R-:W-:Y:S01]  /*13530*/  @P5 MOV R7, R9 ;  /* 0x0000000900075202 */ /* 0x000fe20000000f00 */
[-C--:B------:R-:W-:Y:S01]  /*13540*/  FMUL R44, R44, R2.reuse ;  /* 0x000000022c2c7220 */ /* 0x080fe20000400000 */
[----:B------:R-:W-:-:S03]  /*13550*/  FMUL R45, R45, R2 ;  /* 0x000000022d2d7220 */ /* 0x000fc60000400000 */
        /* <DEDUP_REMOVED lines=35> */
[----:B------:R-:W-:Y:S02]  /*13790*/  ISETP.GT.AND P3, PT, R0, 0x39, P1 ;  /* 0x000000390000780c */ /* 0x000fe40000f64270 */
[----:B0-----:R-:W-:Y:S01]  /*137a0*/  @P5 MOV R6, R8 ;  /* 0x0000000800065202 */ /* 0x001fe20000000f00 */
        /* <DEDUP_REMOVED lines=31> */
[----:B0-----:R-:W-:Y:S01]  /*139a0*/  @P2 IMAD.MOV.U32 R6, RZ, RZ, R8 ;  /* 0x000000ffff062224 */ /* 0x001fe200078e0008 */
[----:B------:R-:W-:-:S02]  /*139b0*/  @P2 MOV R7, R9 ;  /* 0x0000000900072202 */ /* 0x000fc40000000f00 */
        /* <DEDUP_REMOVED lines=386> */
[----:B------:R-:W-:Y:S01]  /*151e0*/  FMUL R136, R136, R2 ;  /* 0x0000000288887220 */ /* 0x000fe20000400000 */
[----:B0-----:R-:W-:Y:S01]  /*151f0*/  @P5 MOV R6, R8 ;  /* 0x0000000800065202 */ /* 0x001fe20000000f00 */
[----:B------:R-:W-:Y:S02]  /*15200*/  @P5 IMAD.MOV.U32 R7, RZ, RZ, R9 ;  /* 0x000000ffff075224 */ /* 0x000fe400078e0009 */
[-C--:B------:R-:W-:Y:S01]  /*15210*/  FMUL R137, R137, R2.reuse ;  /* 0x0000000289897220 */ /* 0x080fe20000400000 */
[----:B------:R-:W-:-:S02]  /*15220*/  FMUL R138, R138, R2 ;  /* 0x000000028a8a7220 */ /* 0x000fc40000400000 */
[----:B------:R0:W-:Y:S01]  /*15230*/  @P5 STG.E.U16 desc[UR36][R6.64+0x1b2], R135 ;  /* 0x0001b28706005986 */ /* 0x0001e2000c101524 */
[C---:B------:R-:W-:Y:S02]  /*15240*/  ISETP.GT.AND P5, PT, R0.reuse, 0xe1, P0 ;  /* 0x000000e10000780c */ /* 0x040fe400007a4270 */
        /* <DEDUP_REMOVED lines=8> */
[----:B------:R-:W-:Y:S01]  /*152d0*/  ISETP.GT.AND P4, PT, R0, 0xe8, P1 ;  /* 0x000000e80000780c */ /* 0x000fe20000f84270 */
[----:B------:R-:W-:Y:S01]  /*152e0*/  FMUL R140, R140, R2 ;  /* 0x000000028c8c7220 */ /* 0x000fe20000400000 */
[----:B------:R-:W-:Y:S01]  /*152f0*/  F2FP.BF16.F32.PACK_AB R139, RZ, R139 ;  /* 0x0000008bff8b723e */ /* 0x000fe200000010ff */
[----:B------:R0:W-:Y:S01]  /*15300*/  @P2 STG.E.U16 desc[UR36][R6.64+0x1c0], R138 ;  /* 0x0001c08a06002986 */ /* 0x0001e2000c101524 */
[----:B------:R-:W-:-:S02]  /*15310*/  ISETP.GT.AND P2, PT, R0, 0xe8, P0 ;  /* 0x000000e80000780c */ /* 0x000fc40000744270 */
[----:B------:R-:W-:Y:S01]  /*15320*/  ISETP.GT.AND P3, PT, R0, 0xe9, P1 ;  /* 0x000000e90000780c */ /* 0x000fe20000f64270 */
[----:B------:R-:W-:Y:S01]  /*15330*/  FMUL R141, R141, R2 ;  /* 0x000000028d8d7220 */ /* 0x000fe20000400000 */
[----:B------:R-:W-:Y:S01]  /*15340*/  F2FP.BF16.F32.PACK_AB R140, RZ, R140 ;  /* 0x0000008cff8c723e */ /* 0x000fe200000010ff */
[----:B0-----:R-:W-:Y:S02]  /*15350*/  @P5 IMAD.MOV.U32 R6, RZ, RZ, R8 ;  /* 0x000000ffff065224 */ /* 0x001fe400078e0008 */
[----:B------:R-:W-:Y:S02]  /*15360*/  @P5 IMAD.MOV.U32 R7, RZ, RZ, R9 ;  /* 0x000000ffff075224 */ /* 0x000fe400078e0009 */
[----:B------:R-:W-:-:S03]  /*15370*/  FMUL R142, R142, R2 ;  /* 0x000000028e8e7220 */ /* 0x000fc60000400000 */
[----:B------:R0:W-:Y:S01]  /*15380*/  @P5 STG.E.U16 desc[UR36][R6.64+0x1c2], R139 ;  /* 0x0001c28b06005986 */ /* 0x0001e2000c101524 */
[C---:B------:R-:W-:Y:S02]  /*15390*/  ISETP.GT.AND P5, PT, R0.reuse, 0xe9, P0 ;  /* 0x000000e90000780c */ /* 0x040fe400007a4270 */
[----:B------:R-:W-:Y:S01]  /*153a0*/  F2FP.BF16.F32.PACK_AB R141, RZ, R141 ;  /* 0x0000008dff8d723e */ /* 0x000fe200000010ff */
[----:B------:R-:W-:Y:S01]  /*153b0*/  @P4 STG.E.U16 desc[UR36][R4.64+0x1d0], R140 ;  /* 0x0001d08c04004986 */ /* 0x000fe2000c101524 */
[----:B------:R-:W-:Y:S01]  /*153c0*/  ISETP.GT.AND P4, PT, R0, 0xf0, P1 ;  /* 0x000000f00000780c */ /* 0x000fe20000f84270 */
[----:B------:R-:W-:Y:S01]  /*153d0*/  FMUL R143, R143, R2 ;  /* 0x000000028f8f7220 */ /* 0x000fe20000400000 */
[----:B------:R-:W-:Y:S01]  /*153e0*/  F2FP.BF16.F32.PACK_AB R142, RZ, R142 ;  /* 0x0000008eff8e723e */ /* 0x000fe200000010ff */
[----:B------:R-:W-:Y:S01]  /*153f0*/  FMUL R144, R144, R2 ;  /* 0x0000000290907220 */ /* 0x000fe20000400000 */
[----:B------:R-:W-:Y:S01]  /*15400*/  @P3 STG.E.U16 desc[UR36][R4.64+0x1d2], R141 ;  /* 0x0001d28d04003986 */ /* 0x000fe2000c101524 */
[----:B0-----:R-:W-:Y:S01]  /*15410*/  @P2 IMAD.MOV.U32 R6, RZ, RZ, R8 ;  /* 0x000000ffff062224 */ /* 0x001fe200078e0008 */
[----:B------:R-:W-:-:S02]  /*15420*/  @P2 MOV R7, R9 ;  /* 0x0000000900072202 */ /* 0x000fc40000000f00 */
[C---:B------:R-:W-:Y:S01]  /*15430*/  ISETP.GT.AND P3, PT, R0.reuse, 0xf1, P1 ;  /* 0x000000f10000780c */ /* 0x040fe20000f64270 */
[----:B------:R-:W-:Y:S01]  /*15440*/  FMUL R145, R145, R2 ;  /* 0x0000000291917220 */ /* 0x000fe20000400000 */
[----:B------:R-:W-:Y:S01]  /*15450*/  F2FP.BF16.F32.PACK_AB R143, RZ, R143 ;  /* 0x0000008fff8f723e */ /* 0x000fe200000010ff */
[----:B------:R0:W-:Y:S01]  /*15460*/  @P2 STG.E.U16 desc[UR36][R6.64+0x1d0], R142 ;  /* 0x0001d08e06002986 */ /* 0x0001e2000c101524 */
[----:B------:R-:W-:Y:S02]  /*15470*/  F2FP.BF16.F32.PACK_AB R144, RZ, R144 ;  /* 0x00000090ff90723e */ /* 0x000fe400000010ff */
[----:B------:R-:W-:Y:S02]  /*15480*/  ISETP.GT.AND P2, PT, R0, 0xf0, P0 ;  /* 0x000000f00000780c */ /* 0x000fe40000744270 */
[----:B------:R-:W-:Y:S01]  /*15490*/  F2FP.BF16.F32.PACK_AB R145, RZ, R145 ;  /* 0x00000091ff91723e */ /* 0x000fe200000010ff */
[----:B0-----:R-:W-:Y:S02]  /*154a0*/  @P5 IMAD.MOV.U32 R6, RZ, RZ, R8 ;  /* 0x000000ffff065224 */ /* 0x001fe400078e0008 */
[----:B------:R-:W-:-:S02]  /*154b0*/  @P5 IMAD.MOV.U32 R7, RZ, RZ, R9 ;  /* 0x000000ffff075224 */ /* 0x000fc400078e0009 */
[----:B------:R-:W-:-:S03]  /*154c0*/  FMUL R146, R146, R2 ;  /* 0x0000000292927220 */ /* 0x000fc60000400000 */
[----:B------:R0:W-:Y:S04]  /*154d0*/  @P5 STG.E.U16 desc[UR36][R6.64+0x1d2], R143 ;  /* 0x0001d28f06005986 */ /* 0x0001e8000c101524 */
[----:B------:R-:W-:Y:S01]  /*154e0*/  @P4 STG.E.U16 desc[UR36][R4.64+0x1e0], R144 ;  /* 0x0001e09004004986 */ /* 0x000fe2000c101524 */
[----:B------:R-:W-:-:S03]  /*154f0*/  ISETP.GT.AND P4, PT, R0, 0xf1, P0 ;  /* 0x000000f10000780c */ /* 0x000fc60000784270 */
[----:B------:R-:W-:Y:S01]  /*15500*/  @P3 STG.E.U16 desc[UR36][R4.64+0x1e2], R145 ;  /* 0x0001e29104003986 */ /* 0x000fe2000c101524 */
[C---:B------:R-:W-:Y:S02]  /*15510*/  ISETP.GT.AND P3, PT, R0.reuse, 0xf8, P1 ;  /* 0x000000f80000780c */ /* 0x040fe40000f64270 */
[C---:B------:R-:W-:Y:S01]  /*15520*/  ISETP.GT.AND P1, PT, R0.reuse, 0xf9, P1 ;  /* 0x000000f90000780c */ /* 0x040fe20000f24270 */
[----:B0-----:R-:W-:Y:S01]  /*15530*/  @P2 IMAD.MOV.U32 R6, RZ, RZ, R8 ;  /* 0x000000ffff062224 */ /* 0x001fe200078e0008 */
[----:B------:R-:W-:Y:S01]  /*15540*/  F2FP.BF16.F32.PACK_AB R146, RZ, R146 ;  /* 0x00000092ff92723e */ /* 0x000fe200000010ff */
[----:B------:R-:W-:Y:S01]  /*15550*/  @P2 IMAD.MOV.U32 R7, RZ, RZ, R9 ;  /* 0x000000ffff072224 */ /* 0x000fe200078e0009 */
[----:B------:R-:W-:Y:S01]  /*15560*/  ISETP.GT.AND P5, PT, R0, 0xf8, P0 ;  /* 0x000000f80000780c */ /* 0x000fe200007a4270 */
[-C--:B------:R-:W-:Y:S01]  /*15570*/  FMUL R147, R147, R2.reuse ;  /* 0x0000000293937220 */ /* 0x080fe20000400000 */
[-C--:B------:R-:W-:Y:S01]  /*15580*/  FMUL R148, R148, R2.reuse ;  /* 0x0000000294947220 */ /* 0x080fe20000400000 */
[----:B------:R-:W-:Y:S01]  /*15590*/  FMUL R149, R149, R2 ;  /* 0x0000000295957220 */ /* 0x000fe20000400000 */
[----:B------:R0:W-:Y:S01]  /*155a0*/  @P2 STG.E.U16 desc[UR36][R6.64+0x1e0], R146 ;  /* 0x0001e09206002986 */ /* 0x0001e2000c101524 */
[----:B------:R-:W-:-:S02]  /*155b0*/  ISETP.GT.AND P0, PT, R0, 0xf9, P0 ;  /* 0x000000f90000780c */ /* 0x000fc40000704270 */
[----:B------:R-:W-:Y:S01]  /*155c0*/  F2FP.BF16.F32.PACK_AB R147, RZ, R147 ;  /* 0x00000093ff93723e */ /* 0x000fe200000010ff */
[----:B------:R-:W-:Y:S01]  /*155d0*/  FMUL R150, R150, R2 ;  /* 0x0000000296967220 */ /* 0x000fe20000400000 */
[----:B------:R-:W-:Y:S02]  /*155e0*/  F2FP.BF16.F32.PACK_AB R148, RZ, R148 ;  /* 0x00000094ff94723e */ /* 0x000fe400000010ff */
[----:B------:R-:W-:Y:S01]  /*155f0*/  F2FP.BF16.F32.PACK_AB R149, RZ, R149 ;  /* 0x00000095ff95723e */ /* 0x000fe200000010ff */
[----:B------:R-:W-:Y:S01]  /*15600*/  FMUL R151, R151, R2 ;  /* 0x0000000297977220 */ /* 0x000fe20000400000 */
[----:B0-----:R-:W-:Y:S02]  /*15610*/  @P4 IMAD.MOV.U32 R6, RZ, RZ, R8 ;  /* 0x000000ffff064224 */ /* 0x001fe400078e0008 */
[----:B------:R-:W-:Y:S01]  /*15620*/  @P4 IMAD.MOV.U32 R7, RZ, RZ, R9 ;  /* 0x000000ffff074224 */ /* 0x000fe200078e0009 */
[----:B------:R-:W-:-:S04]  /*15630*/  F2FP.BF16.F32.PACK_AB R150, RZ, R150 ;  /* 0x00000096ff96723e */ /* 0x000fc800000010ff */
[----:B------:R-:W-:Y:S01]  /*15640*/  @P4 STG.E.U16 desc[UR36][R6.64+0x1e2], R147 ;  /* 0x0001e29306004986 */ /* 0x000fe2000c101524 */
[----:B------:R-:W-:-:S03]  /*15650*/  F2FP.BF16.F32.PACK_AB R151, RZ, R151 ;  /* 0x00000097ff97723e */ /* 0x000fc600000010ff */
[----:B------:R-:W-:Y:S04]  /*15660*/  @P3 STG.E.U16 desc[UR36][R4.64+0x1f0], R148 ;  /* 0x0001f09404003986 */ /* 0x000fe8000c101524 */
[----:B------:R0:W-:Y:S02]  /*15670*/  @P1 STG.E.U16 desc[UR36][R4.64+0x1f2], R149 ;  /* 0x0001f29504001986 */ /* 0x0001e4000c101524 */
[----:B0-----:R-:W-:Y:S01]  /*15680*/  @P5 MOV R4, R8 ;  /* 0x0000000800045202 */ /* 0x001fe20000000f00 */
[----:B------:R-:W-:-:S05]  /*15690*/  @P5 IMAD.MOV.U32 R5, RZ, RZ, R9 ;  /* 0x000000ffff055224 */ /* 0x000fca00078e0009 */
[----:B------:R0:W-:Y:S04]  /*156a0*/  @P5 STG.E.U16 desc[UR36][R4.64+0x1f0], R150 ;  /* 0x0001f09604005986 */ /* 0x0001e8000c101524 */
[----:B------:R0:W-:Y:S02]  /*156b0*/  @P0 STG.E.U16 desc[UR36][R8.64+0x1f2], R151 ;  /* 0x0001f29708000986 */ /* 0x0001e4000c101524 */
.L_x_541:
[----:B------:R-:W-:Y:S05]  /*156c0*/  BSYNC B0 ;  /* 0x0000000000007941 */ /* 0x000fea0003800000 */
.L_x_33:
[----:B0---4-:R-:W4:Y:S04]  /*156d0*/  LDL.LU R5, [R1+0x200] ;  /* 0x0002000001057983 */ /* 0x011f280000300800 */
[----:B------:R-:W4:Y:S01]  /*156e0*/  LDL.LU R4, [R1+0x204] ;  /* 0x0002040001047983 */ /* 0x000f220000300800 */
[----:B------:R-:W-:Y:S01]  /*156f0*/  ULDC UR4, c[0x0][0xc] ;  /* 0x0000030000047ab9 */ /* 0x000fe20000000800 */
[----:B------:R-:W-:Y:S01]  /*15700*/  ULDC UR5, c[0x0][0x10] ;  /* 0x0000040000057ab9 */ /* 0x000fe20000000800 */
[----:B------:R-:W4:Y:S01]  /*15710*/  LDC R3, c[0x0][0x14] ;  /* 0x00000500ff037b82 */ /* 0x000f220000000800 */
[----:B------:R-:W-:Y:S01]  /*15720*/  UIMAD.WIDE.U32 UR4, UR4, UR5, URZ ;  /* 0x00000005040472a5 */ /* 0x000fe2000f8e003f */
[----:B------:R-:W-:Y:S01]  /*15730*/  PRMT R0, RZ, 0x7610, R0 ;  /* 0x00007610ff007816 */ /* 0x000fe20000000000 */
[----:B------:R-:W-:Y:S01]  /*15740*/  UMOV UR42, 0xffffffff ;  /* 0xffffffff002a7882 */ /* 0x000fe20000000000 */
[----:B------:R-:W-:-:S03]  /*15750*/  IMAD.MOV.U32 R18, RZ, RZ, -0x1 ;  /* 0xffffffffff127424 */ /* 0x000fc600078e00ff */
[----:B----4-:R-:W-:-:S04]  /*15760*/  IMAD.WIDE.U32 R4, R3, UR4, R4 ;  /* 0x0000000403047c25 */ /* 0x010fc8000f8e0004 */
[----:B------:R-:W-:Y:S01]  /*15770*/  IMAD R3, R3, UR5, RZ ;  /* 0x0000000503037c24 */ /* 0x000fe2000f8e02ff */
[----:B------:R-:W-:Y:S01]  /*15780*/  ULDC.64 UR4, c[0x0][0x650] ;  /* 0x0001940000047ab9 */ /* 0x000fe20000000a00 */
[----:B------:R-:W-:Y:S01]  /*15790*/  IMAD.MOV.U32 R22, RZ, RZ, R4 ;  /* 0x000000ffff167224 */ /* 0x000fe200078e0004 */
[----:B------:R-:W-:Y:S01]  /*157a0*/  ISETP.GE.U32.AND P0, PT, R4, UR4, PT ;  /* 0x0000000404007c0c */ /* 0x000fe2000bf06070 */
[----:B------:R-:W-:-:S05]  /*157b0*/  IMAD.IADD R23, R5, 0x1, R3 ;  /* 0x0000000105177824 */ /* 0x000fca00078e0203 */
[----:B------:R0:W-:Y:S01]  /*157c0*/  STL [R1+0x200], R23 ;  /* 0x0002001701007387 */ /* 0x0001e20000100800 */
[----:B------:R-:W-:-:S03]  /*157d0*/  ISETP.GE.U32.AND.EX P0, PT, R23, UR5, PT, P0 ;  /* 0x0000000517007c0c */ /* 0x000fc6000bf06100 */
[----:B------:R0:W-:Y:S10]  /*157e0*/  STL [R1+0x204], R22 ;  /* 0x0002041601007387 */ /* 0x0001f40000100800 */
[----:B0-----:R-:W-:Y:S05]  /*157f0*/  @P0 BRA `(.L_x_542) ;  /* 0x0000000400740947 */ /* 0x001fea0003800000 */
[----:B------:R-:W0:Y:S01]  /*15800*/  S2R R18, SR_CTAID.X ;  /* 0x0000000000127919 */ /* 0x000e220000002500 */
[----:B-----5:R-:W4:Y:S01]  /*15810*/  LDC.64 R10, c[0x0][0x628] ;  /* 0x00018a00ff0a7b82 */ /* 0x020f220000000a00 */
[----:B------:R-:W-:Y:S01]  /*15820*/  ULDC UR4, c[0x0][0x150] ;  /* 0x0000540000047ab9 */ /* 0x000fe20000000800 */
[----:B------:R-:W-:Y:S01]  /*15830*/  IMAD.MOV.U32 R8, RZ, RZ, R22 ;  /* 0x000000ffff087224 */ /* 0x000fe200078e0016 */
[----:B------:R-:W0:Y:S01]  /*15840*/  S2R R20, SR_CTAID.Y ;  /* 0x0000000000147919 */ /* 0x000e220000002600 */
[----:B------:R-:W-:-:S04]  /*15850*/  IMAD.MOV.U32 R9, RZ, RZ, R23 ;  /* 0x000000ffff097224 */ /* 0x000fc800078e0017 */
[----:B------:R-:W0:Y:S08]  /*15860*/  LDC R21, c[0x0][0x144] ;  /* 0x00005100ff157b82 */ /* 0x000e300000000800 */
[----:B-123--:R-:W1:Y:S08]  /*15870*/  LDC R12, c[0x0][0x630] ;  /* 0x00018c00ff0c7b82 */ /* 0x00ee700000000800 */
[----:B------:R-:W2:Y:S01]  /*15880*/  LDC.64 R14, c[0x0][0x620] ;  /* 0x00018800ff0e7b82 */ /* 0x000ea20000000a00 */
[----:B----4-:R-:W-:-:S04]  /*15890*/  ISETP.NE.U32.AND P0, PT, R10, RZ, PT ;  /* 0x000000ff0a00720c */ /* 0x010fc80003f05070 */
[----:B------:R-:W-:Y:S02]  /*158a0*/  ISETP.NE.AND.EX P0, PT, R11, RZ, PT, P0 ;  /* 0x000000ff0b00720c */ /* 0x000fe40003f05300 */
[----:B0-----:R-:W-:-:S05]  /*158b0*/  I2FP.F32.U32 R0, R18 ;  /* 0x0000001200007245 */ /* 0x001fca0000201000 */
[----:B------:R-:W-:-:S04]  /*158c0*/  FMUL R0, R0, UR4 ;  /* 0x0000000400007c20 */ /* 0x000fc80008400000 */
[----:B------:R0:W3:Y:S02]  /*158d0*/  F2I.U32.TRUNC.NTZ R19, R0 ;  /* 0x0000000000137305 */ /* 0x0000e4000020f000 */
[----:B-1----:R-:W-:Y:S05]  /*158e0*/  @!P0 BRA `(.L_x_543) ;  /* 0x0000000000288947 */ /* 0x002fea0003800000 */
[----:B0-----:R-:W0:Y:S02]  /*158f0*/  LDC R0, c[0x0][0x634] ;  /* 0x00018d00ff007b82 */ /* 0x001e240000000800 */
[----:B0-----:R-:W-:-:S04]  /*15900*/  IADD3 R3, P0, R22, R0, RZ ;  /* 0x0000000016037210 */ /* 0x001fc80007f1e0ff */
[----:B------:R-:W-:-:S05]  /*15910*/  IADD3.X R13, RZ, R23, RZ, P0, !PT ;  /* 0x00000017ff0d7210 */ /* 0x000fca00007fe4ff */
[----:B------:R-:W-:-:S04]  /*15920*/  IMAD.WIDE.U32 R4, R13, R10, RZ ;  /* 0x0000000a0d047225 */ /* 0x000fc800078e00ff */
[----:B------:R-:W-:-:S04]  /*15930*/  IMAD.WIDE.U32 R6, P0, R3, R11, R4 ;  /* 0x0000000b03067225 */ /* 0x000fc80007800004 */
[----:B------:R-:W-:-:S04]  /*15940*/  IMAD.WIDE.U32 R4, R3, R10, RZ ;  /* 0x0000000a03047225 */ /* 0x000fc800078e00ff */
[----:B------:R-:W-:Y:S01]  /*15950*/  IMAD.X R9, RZ, RZ, RZ, P0 ;  /* 0x000000ffff097224 */ /* 0x000fe200000e06ff */
[----:B------:R-:W-:Y:S01]  /*15960*/  IADD3 RZ, P0, R5, R6, RZ ;  /* 0x0000000605ff7210 */ /* 0x000fe20007f1e0ff */
[----:B------:R-:W-:-:S04]  /*15970*/  IMAD.MOV.U32 R8, RZ, RZ, R7 ;  /* 0x000000ffff087224 */ /* 0x000fc800078e0007 */
[----:B------:R-:W-:-:S08]  /*15980*/  IMAD.WIDE.U32.X R8, R13, R11, R8, P0 ;  /* 0x0000000b0d087225 */ /* 0x000fd000000e0408 */
.L_x_543:
[-CC-:B------:R-:W-:Y:S01]  /*15990*/  SHF.R.U64 R25, R8, R12.reuse, R9.reuse ;  /* 0x0000000c08197219 */ /* 0x180fe20000001209 */
[----:B------:R-:W1:Y:S01]  /*159a0*/  LDC.64 R26, c[0x0][0x640] ;  /* 0x00019000ff1a7b82 */ /* 0x000e620000000a00 */
[----:B0-----:R-:W-:Y:S01]  /*159b0*/  SHF.R.U32.HI R0, RZ, R12, R9 ;  /* 0x0000000cff007219 */ /* 0x001fe20000011609 */
[----:B------:R-:W-:Y:S01]  /*159c0*/  IMAD.MOV.U32 R4, RZ, RZ, R22 ;  /* 0x000000ffff047224 */ /* 0x000fe200078e0016 */
[----:B------:R-:W-:Y:S01]  /*159d0*/  IADD3 R3, P0, RZ, -R25, RZ ;  /* 0x80000019ff037210 */ /* 0x000fe20007f1e0ff */
[----:B---3--:R-:W-:Y:S01]  /*159e0*/  IMAD.MOV R19, RZ, RZ, -R19 ;  /* 0x000000ffff137224 */ /* 0x008fe200078e0a13 */
[----:B------:R-:W-:Y:S01]  /*159f0*/  ULDC UR4, c[0x0][0x154] ;  /* 0x0000550000047ab9 */ /* 0x000fe20000000800 */
[----:B------:R-:W-:Y:S02]  /*15a00*/  IMAD.MOV.U32 R7, RZ, RZ, 0x1 ;  /* 0x00000001ff077424 */ /* 0x000fe400078e00ff */
[----:B------:R-:W0:Y:S01]  /*15a10*/  LDC R6, c[0x0][0x618] ;  /* 0x00018600ff067b82 */ /* 0x000e220000000800 */
[----:B------:R-:W-:-:S02]  /*15a20*/  IMAD.X R5, RZ, RZ, ~R0, P0 ;  /* 0x000000ffff057224 */ /* 0x000fc400000e0e00 */
[----:B------:R-:W-:Y:S02]  /*15a30*/  IMAD R22, R21, R19, R18 ;  /* 0x0000001315167224 */ /* 0x000fe400078e0212 */
[-C--:B--2---:R-:W-:Y:S02]  /*15a40*/  IMAD R0, R5, R14.reuse, RZ ;  /* 0x0000000e05007224 */ /* 0x084fe400078e02ff */
[----:B------:R-:W-:Y:S01]  /*15a50*/  IMAD.MOV.U32 R5, RZ, RZ, R23 ;  /* 0x000000ffff057224 */ /* 0x000fe200078e0017 */
[----:B------:R-:W2:Y:S01]  /*15a60*/  LDC R8, c[0x0][0x608] ;  /* 0x00018200ff087b82 */ /* 0x000ea20000000800 */
[----:B------:R-:W-:-:S04]  /*15a70*/  IMAD.WIDE.U32 R4, R3, R14, R4 ;  /* 0x0000000e03047225 */ /* 0x000fc800078e0004 */
[----:B------:R-:W-:-:S03]  /*15a80*/  IMAD R3, R3, R15, R0 ;  /* 0x0000000f03037224 */ /* 0x000fc600078e0200 */
[----:B------:R-:W3:Y:S01]  /*15a90*/  LDC R24, c[0x0][0x658] ;  /* 0x00019600ff187b82 */ /* 0x000ee20000000800 */
[----:B------:R-:W-:Y:S02]  /*15aa0*/  I2FP.F32.U32 R0, R20 ;  /* 0x0000001400007245 */ /* 0x000fe40000201000 */
[----:B-1----:R-:W-:Y:S02]  /*15ab0*/  ISETP.NE.U32.AND P0, PT, R26, RZ, PT ;  /* 0x000000ff1a00720c */ /* 0x002fe40003f05070 */
[----:B------:R-:W-:Y:S01]  /*15ac0*/  IADD3 R3, R5, R3, RZ ;  /* 0x0000000305037210 */ /* 0x000fe20007ffe0ff */
[----:B------:R-:W-:Y:S01]  /*15ad0*/  FMUL R0, R0, UR4 ;  /* 0x0000000400007c20 */ /* 0x000fe20008400000 */
[----:B------:R-:W-:Y:S01]  /*15ae0*/  ISETP.NE.AND.EX P0, PT, R27, RZ, PT, P0 ;  /* 0x000000ff1b00720c */ /* 0x000fe20003f05300 */
[----:B------:R-:W1:Y:S01]  /*15af0*/  LDC R15, c[0x0][0x148] ;  /* 0x00005200ff0f7b82 */ /* 0x000e620000000800 */
[-CC-:B0-----:R-:W-:Y:S01]  /*15b00*/  SHF.R.U64 R12, R4, R6.reuse, R3.reuse ;  /* 0x00000006040c7219 */ /* 0x181fe20000001203 */
[----:B------:R0:W4:Y:S01]  /*15b10*/  F2I.U32.TRUNC.NTZ R13, R0 ;  /* 0x00000000000d7305 */ /* 0x000122000020f000 */
[----:B------:R-:W-:Y:S01]  /*15b20*/  SHF.R.U32.HI R3, RZ, R6, R3 ;  /* 0x00000006ff037219 */ /* 0x000fe20000011603 */
[----:B------:R-:W-:-:S04]  /*15b30*/  IMAD.MOV.U32 R5, RZ, RZ, -0x1 ;  /* 0xffffffffff057424 */ /* 0x000fc800078e00ff */
[----:B------:R-:W0:Y:S01]  /*15b40*/  LDC R18, c[0x0][0x600] ;  /* 0x00018000ff127b82 */ /* 0x000e220000000800 */
[-CC-:B--2---:R-:W-:Y:S02]  /*15b50*/  SHF.R.U64 R10, R12, R8.reuse, R3.reuse ;  /* 0x000000080c0a7219 */ /* 0x184fe40000001203 */
[----:B------:R-:W-:-:S05]  /*15b60*/  SHF.R.U32.HI R3, RZ, R8, R3 ;  /* 0x00000008ff037219 */ /* 0x000fca0000011603 */
[----:B------:R-:W2:Y:S01]  /*15b70*/  LDC R19, c[0x0][0x648] ;  /* 0x00019200ff137b82 */ /* 0x000ea20000000800 */
[-C--:B---3--:R-:W-:Y:S02]  /*15b80*/  SHF.L.U32 R4, R5, R24.reuse, RZ ;  /* 0x0000001805047219 */ /* 0x088fe400000006ff */
[-CC-:B------:R-:W-:Y:S02]  /*15b90*/  SHF.R.U64 R14, R10, R24.reuse, R3.reuse ;  /* 0x000000180a0e7219 */ /* 0x180fe40000001203 */
[----:B------:R-:W-:Y:S02]  /*15ba0*/  SHF.R.U32.HI R5, RZ, R24, R3 ;  /* 0x00000018ff057219 */ /* 0x000fe40000011603 */
[----:B------:R-:W-:Y:S01]  /*15bb0*/  LOP3.LUT R163, RZ, R4, RZ, 0x33, !PT ;  /* 0x00000004ffa37212 */ /* 0x000fe200078e33ff */
[----:B------:R-:W3:Y:S01]  /*15bc0*/  LDC R21, c[0x0][0x638] ;  /* 0x00018e00ff157b82 */ /* 0x000ee20000000800 */
[----:B------:R-:W-:Y:S01]  /*15bd0*/  SHF.L.U32 R24, R7, R24, RZ ;  /* 0x0000001807187219 */ /* 0x000fe200000006ff */
[----:B------:R-:W-:-:S06]  /*15be0*/  IMAD.MOV.U32 R4, RZ, RZ, R14 ;  /* 0x000000ffff047224 */ /* 0x000fcc00078e000e */
[----:B------:R-:W0:Y:S01]  /*15bf0*/  LDC R23, c[0x0][0x610] ;  /* 0x00018400ff177b82 */ /* 0x000e220000000800 */
[----:B----4-:R-:W-:Y:S05]  /*15c00*/  @!P0 BRA `(.L_x_544) ;  /* 0x0000000000288947 */ /* 0x010fea0003800000 */
        /* <DEDUP_REMOVED lines=10> */
.L_x_544:
[----:B------:R-:W4:Y:S01]  /*15cb0*/  LDC R3, c[0x0][0x65c] ;  /* 0x00019700ff037b82 */ /* 0x000f220000000800 */
[----:B0-2---:R-:W-:Y:S01]  /*15cc0*/  SHF.R.U64 R0, R4, R19, R5 ;  /* 0x0000001304007219 */ /* 0x005fe20000001205 */
[----:B------:R-:W-:Y:S01]  /*15cd0*/  VIADD R5, R18, 0xffffffff ;  /* 0xffffffff12057836 */ /* 0x000fe20000000000 */
[----:B------:R-:W-:Y:S02]  /*15ce0*/  LOP3.LUT R163, R10, R163, RZ, 0xc0, !PT ;  /* 0x000000a30aa37212 */ /* 0x000fe400078ec0ff */
[----:B------:R-:W-:Y:S02]  /*15cf0*/  IADD3 R13, -R13, RZ, RZ ;  /* 0x000000ff0d0d7210 */ /* 0x000fe40007ffe1ff */
[----:B------:R-:W-:Y:S01]  /*15d00*/  LOP3.LUT R5, R12, R5, RZ, 0xc0, !PT ;  /* 0x000000050c057212 */ /* 0x000fe200078ec0ff */
[----:B------:R-:W-:Y:S01]  /*15d10*/  IMAD R163, R24, R0, R163 ;  /* 0x0000000018a37224 */ /* 0x000fe200078e02a3 */
[----:B------:R-:W-:Y:S02]  /*15d20*/  R2UR UR42, R25 ;  /* 0x00000000192a72ca */ /* 0x000fe400000e0000 */
[----:B----4-:R-:W-:Y:S01]  /*15d30*/  ISETP.NE.AND P0, PT, R3, 0x1, PT ;  /* 0x000000010300780c */ /* 0x010fe20003f05270 */
[----:B------:R-:W-:-:S04]  /*15d40*/  IMAD.MOV R3, RZ, RZ, -R0 ;  /* 0x000000ffff037224 */ /* 0x000fc800078e0a00 */
[----:B---3--:R-:W-:Y:S02]  /*15d50*/  IMAD R0, R3, R21, R14 ;  /* 0x0000001503007224 */ /* 0x008fe400078e020e */
[----:B------:R-:W-:Y:S02]  /*15d60*/  IMAD.MOV.U32 R3, RZ, RZ, 0x1 ;  /* 0x00000001ff037424 */ /* 0x000fe400078e00ff */
[----:B------:R-:W-:-:S04]  /*15d70*/  IMAD R0, R0, R18, R5 ;  /* 0x0000001200007224 */ /* 0x000fc800078e0205 */
[----:B-1----:R-:W-:-:S04]  /*15d80*/  @P0 IMAD R22, R15, R13, R20 ;  /* 0x0000000d0f160224 */ /* 0x002fc800078e0214 */
[----:B------:R-:W-:-:S05]  /*15d90*/  IMAD R163, R163, R23, R22 ;  /* 0x00000017a3a37224 */ /* 0x000fca00078e0216 */
[----:B------:R-:W-:Y:S02]  /*15da0*/  SEL R18, R0, R163, !P0 ;  /* 0x000000a300127207 */ /* 0x000fe40004000000 */
[----:B------:R-:W-:Y:S02]  /*15db0*/  SEL R163, R163, R0, !P0 ;  /* 0x00000000a3a37207 */ /* 0x000fe40004000000 */
[----:B------:R-:W-:-:S07]  /*15dc0*/  PRMT R0, R3, 0x7610, R0 ;  /* 0x0000761003007816 */ /* 0x000fce0000000000 */
.L_x_542:
[----:B------:R-:W-:Y:S01]  /*15dd0*/  LOP3.LUT P0, RZ, R0, 0xff, RZ, 0xc0, !PT ;  /* 0x000000ff00ff7812 */ /* 0x000fe2000780c0ff */
[----:B------:R-:W-:-:S12]  /*15de0*/  IMAD.MOV.U32 R22, RZ, RZ, R163 ;  /* 0x000000ffff167224 */ /* 0x000fd800078e00a3 */
[----:B------:R-:W-:Y:S05]  /*15df0*/  @P0 BRA `(.L_x_545) ;  /* 0xfffffeb400440947 */ /* 0x000fea000383ffff */
[----:B------:R-:W-:Y:S05]  /*15e00*/  EXIT ;  /* 0x000000000000794d */ /* 0x000fea0003800000 */
.L_x_8:
[----:B------:R-:W2:Y:S01]  /*15e10*/  LDL R22, [R1+0x204] ;  /* 0x0002040001167983 */ /* 0x000ea20000100800 */
[----:B------:R-:W-:-:S03]  /*15e20*/  ULDC.64 UR4, c[0x0][0x650] ;  /* 0x0001940000047ab9 */ /* 0x000fc60000000a00 */
[----:B0-----:R-:W3:Y:S01]  /*15e30*/  LDL R23, [R1+0x200] ;  /* 0x0002000001177983 */ /* 0x001ee20000100800 */
[----:B------:R-:W-:Y:S01]  /*15e40*/  PRMT R4, RZ, 0x7610, R4 ;  /* 0x00007610ff047816 */ /* 0x000fe20000000004 */
[----:B------:R-:W-:Y:S01]  /*15e50*/  IMAD.MOV.U32 R5, RZ, RZ, -0x1 ;  /* 0xffffffffff057424 */ /* 0x000fe200078e00ff */
[----:B------:R-:W-:Y:S01]  /*15e60*/  MOV R6, 0xffffffff ;  /* 0xffffffff00067802 */ /* 0x000fe20000000f00 */
[----:B------:R-:W-:Y:S01]  /*15e70*/  IMAD.MOV.U32 R7, RZ, RZ, -0x1 ;  /* 0xffffffffff077424 */ /* 0x000fe200078e00ff */
[----:B--2---:R-:W-:-:S04]  /*15e80*/  ISETP.GE.U32.AND P0, PT, R22, UR4, PT ;  /* 0x0000000416007c0c */ /* 0x004fc8000bf06070 */
[----:B---3--:R-:W-:-:S13]  /*15e90*/  ISETP.GE.U32.AND.EX P0, PT, R23, UR5, PT, P0 ;  /* 0x0000000517007c0c */ /* 0x008fda000bf06100 */
[----:B------:R-:W-:Y:S05]  /*15ea0*/  @P0 BRA `(.L_x_546) ;  /* 0x0000000400340947 */ /* 0x000fea0003800000 */
[----:B------:R-:W0:Y:S01]  /*15eb0*/  LDC.64 R14, c[0x0][0x628] ;  /* 0x00018a00ff0e7b82 */ /* 0x000e220000000a00 */
[----:B------:R-:W-:Y:S02]  /*15ec0*/  IMAD.MOV.U32 R8, RZ, RZ, R22 ;  /* 0x000000ffff087224 */ /* 0x000fe400078e0016 */
[----:B------:R-:W-:-:S05]  /*15ed0*/  IMAD.MOV.U32 R9, RZ, RZ, R23 ;  /* 0x000000ffff097224 */ /* 0x000fca00078e0017 */
[----:B------:R-:W1:Y:S08]  /*15ee0*/  LDC R10, c[0x0][0x630] ;  /* 0x00018c00ff0a7b82 */ /* 0x000e700000000800 */
[----:B------:R-:W2:Y:S01]  /*15ef0*/  LDC.64 R16, c[0x0][0x620] ;  /* 0x00018800ff107b82 */ /* 0x000ea20000000a00 */
[----:B0-----:R-:W-:-:S04]  /*15f00*/  ISETP.NE.U32.AND P0, PT, R14, RZ, PT ;  /* 0x000000ff0e00720c */ /* 0x001fc80003f05070 */
[----:B------:R-:W-:-:S13]  /*15f10*/  ISETP.NE.AND.EX P0, PT, R15, RZ, PT, P0 ;  /* 0x000000ff0f00720c */ /* 0x000fda0003f05300 */
[----:B-12---:R-:W-:Y:S05]  /*15f20*/  @!P0 BRA `(.L_x_547) ;  /* 0x0000000000288947 */ /* 0x006fea0003800000 */
[----:B------:R-:W0:Y:S02]  /*15f30*/  LDC R4, c[0x0][0x634] ;  /* 0x00018d00ff047b82 */ /* 0x000e240000000800 */
[----:B0-----:R-:W-:-:S05]  /*15f40*/  IADD3 R9, P0, R22, R4, RZ ;  /* 0x0000000416097210 */ /* 0x001fca0007f1e0ff */
        /* <DEDUP_REMOVED lines=8> */
.L_x_547:
[----:B------:R-:W0:Y:S01]  /*15fd0*/  LDC.64 R20, c[0x0][0x640] ;  /* 0x00019000ff147b82 */ /* 0x000e220000000a00 */
[-CC-:B------:R-:W-:Y:S02]  /*15fe0*/  SHF.R.U64 R14, R8, R10.reuse, R9.reuse ;  /* 0x0000000a080e7219 */ /* 0x180fe40000001209 */
[----:B------:R-:W-:Y:S02]  /*15ff0*/  SHF.R.U32.HI R4, RZ, R10, R9 ;  /* 0x0000000aff047219 */ /* 0x000fe40000011609 */
[----:B------:R-:W-:-:S03]  /*16000*/  IADD3 R7, P0, RZ, -R14, RZ ;  /* 0x8000000eff077210 */ /* 0x000fc60007f1e0ff */
[----:B------:R-:W1:Y:S02]  /*16010*/  LDC R8, c[0x0][0x618] ;  /* 0x00018600ff087b82 */ /* 0x000e640000000800 */
[----:B------:R-:W-:Y:S01]  /*16020*/  IMAD.X R5, RZ, RZ, ~R4, P0 ;  /* 0x000000ffff057224 */ /* 0x000fe200000e0e04 */
[----:B------:R-:W-:-:S03]  /*16030*/  MOV R4, R22 ;  /* 0x0000001600047202 */ /* 0x000fc60000000f00 */
[-C--:B------:R-:W-:Y:S02]  /*16040*/  IMAD R6, R5, R16.reuse, RZ ;  /* 0x0000001005067224 */ /* 0x080fe400078e02ff */
[----:B------:R-:W2:Y:S01]  /*16050*/  LDC R18, c[0x0][0x608] ;  /* 0x00018200ff127b82 */ /* 0x000ea20000000800 */
[----:B------:R-:W-:Y:S02]  /*16060*/  IMAD.MOV.U32 R5, RZ, RZ, R23 ;  /* 0x000000ffff057224 */ /* 0x000fe400078e0017 */
[----:B------:R-:W-:-:S05]  /*16070*/  IMAD.WIDE.U32 R4, R7, R16, R4 ;  /* 0x0000001007047225 */ /* 0x000fca00078e0004 */
[----:B------:R-:W3:Y:S01]  /*16080*/  LDC R19, c[0x0][0x658] ;  /* 0x00019600ff137b82 */ /* 0x000ee20000000800 */
[----:B------:R-:W-:Y:S01]  /*16090*/  IMAD R7, R7, R17, R6 ;  /* 0x0000001107077224 */ /* 0x000fe200078e0206 */
[----:B0-----:R-:W-:Y:S01]  /*160a0*/  ISETP.NE.U32.AND P0, PT, R20, RZ, PT ;  /* 0x000000ff1400720c */ /* 0x001fe20003f05070 */
[----:B------:R-:W-:Y:S02]  /*160b0*/  IMAD.MOV.U32 R6, RZ, RZ, -0x1 ;  /* 0xffffffffff067424 */ /* 0x000fe400078e00ff */
[----:B------:R-:W-:Y:S01]  /*160c0*/  IMAD.IADD R5, R5, 0x1, R7 ;  /* 0x0000000105057824 */ /* 0x000fe200078e0207 */
[----:B------:R-:W-:Y:S02]  /*160d0*/  ISETP.NE.AND.EX P0, PT, R21, RZ, PT, P0 ;  /* 0x000000ff1500720c */ /* 0x000fe40003f05300 */
[----:B------:R-:W0:Y:S02]  /*160e0*/  LDC R17, c[0x0][0x600] ;  /* 0x00018000ff117b82 */ /* 0x000e240000000800 */
[----:B-1----:R-:W-:-:S02]  /*160f0*/  SHF.R.U64 R10, R4, R8, R5 ;  /* 0x00000008040a7219 */ /* 0x002fc40000001205 */
[----:B------:R-:W-:-:S04]  /*16100*/  SHF.R.U32.HI R5, RZ, R8, R5 ;  /* 0x00000008ff057219 */ /* 0x000fc80000011605 */
[----:B------:R-:W1:Y:S01]  /*16110*/  LDC R22, c[0x0][0x648] ;  /* 0x00019200ff167b82 */ /* 0x000e620000000800 */
[-CC-:B--2---:R-:W-:Y:S02]  /*16120*/  SHF.R.U64 R15, R10, R18.reuse, R5.reuse ;  /* 0x000000120a0f7219 */ /* 0x184fe40000001205 */
[----:B------:R-:W-:Y:S01]  /*16130*/  SHF.R.U32.HI R4, RZ, R18, R5 ;  /* 0x00000012ff047219 */ /* 0x000fe20000011605 */
[----:B------:R-:W-:-:S04]  /*16140*/  IMAD.MOV.U32 R18, RZ, RZ, 0x1 ;  /* 0x00000001ff127424 */ /* 0x000fc800078e00ff */
[----:B------:R-:W2:Y:S01]  /*16150*/  LDC R23, c[0x0][0x638] ;  /* 0x00018e00ff177b82 */ /* 0x000ea20000000800 */
[-CC-:B---3--:R-:W-:Y:S02]  /*16160*/  SHF.R.U64 R16, R15, R19.reuse, R4.reuse ;  /* 0x000000130f107219 */ /* 0x188fe40000001204 */
[-C--:B------:R-:W-:Y:S02]  /*16170*/  SHF.L.U32 R6, R6, R19.reuse, RZ ;  /* 0x0000001306067219 */ /* 0x080fe400000006ff */
[----:B------:R-:W-:Y:S01]  /*16180*/  SHF.R.U32.HI R5, RZ, R19, R4 ;  /* 0x00000013ff057219 */ /* 0x000fe20000011604 */
[----:B------:R-:W-:Y:S01]  /*16190*/  IMAD.MOV.U32 R4, RZ, RZ, R16 ;  /* 0x000000ffff047224 */ /* 0x000fe200078e0010 */
[----:B------:R-:W-:Y:S01]  /*161a0*/  LOP3.LUT R24, RZ, R6, RZ, 0x33, !PT ;  /* 0x00000006ff187212 */ /* 0x000fe200078e33ff */
[----:B------:R-:W3:Y:S01]  /*161b0*/  LDC R25, c[0x0][0x610] ;  /* 0x00018400ff197b82 */ /* 0x000ee20000000800 */
[----:B------:R-:W-:Y:S05]  /*161c0*/  @!P0 BRA `(.L_x_548) ;  /* 0x0000000000288947 */ /* 0x000fea0003800000 */
[----:B------:R-:W4:Y:S02]  /*161d0*/  LDC R9, c[0x0][0x64c] ;  /* 0x00019300ff097b82 */ /* 0x000f240000000800 */
[----:B----4-:R-:W-:-:S05]  /*161e0*/  IADD3 R9, P0, R16, R9, RZ ;  /* 0x0000000910097210 */ /* 0x010fca0007f1e0ff */
[----:B------:R-:W-:-:S04]  /*161f0*/  IMAD.X R13, RZ, RZ, R5, P0 ;  /* 0x000000ffff0d7224 */ /* 0x000fc800000e0605 */
[----:B------:R-:W-:-:S04]  /*16200*/  IMAD.WIDE.U32 R4, R13, R20, RZ ;  /* 0x000000140d047225 */ /* 0x000fc800078e00ff */
[----:B------:R-:W-:-:S04]  /*16210*/  IMAD.WIDE.U32 R6, P0, R9, R21, R4 ;  /* 0x0000001509067225 */ /* 0x000fc80007800004 */
[----:B------:R-:W-:Y:S01]  /*16220*/  IMAD.WIDE.U32 R4, R9, R20, RZ ;  /* 0x0000001409047225 */ /* 0x000fe200078e00ff */
[----:B------:R-:W-:-:S03]  /*16230*/  IADD3.X R9, RZ, RZ, RZ, P0, !PT ;  /* 0x000000ffff097210 */ /* 0x000fc600007fe4ff */
[----:B------:R-:W-:Y:S01]  /*16240*/  IMAD.MOV.U32 R8, RZ, RZ, R7 ;  /* 0x000000ffff087224 */ /* 0x000fe200078e0007 */
[----:B------:R-:W-:-:S05]  /*16250*/  IADD3 RZ, P0, R5, R6, RZ ;  /* 0x0000000605ff7210 */ /* 0x000fca0007f1e0ff */
[----:B------:R-:W-:-:S08]  /*16260*/  IMAD.WIDE.U32.X R4, R13, R21, R8, P0 ;  /* 0x000000150d047225 */ /* 0x000fd000000e0408 */
.L_x_548:
[----:B------:R-:W4:Y:S01]  /*16270*/  LDC R6, c[0x0][0x65c] ;  /* 0x00019700ff067b82 */ /* 0x000f220000000800 */
[----:B-1----:R-:W-:Y:S01]  /*16280*/  SHF.R.U64 R4, R4, R22, R5 ;  /* 0x0000001604047219 */ /* 0x002fe20000001205 */
[----:B0-----:R-:W-:Y:S01]  /*16290*/  VIADD R7, R17, 0xffffffff ;  /* 0xffffffff11077836 */ /* 0x001fe20000000000 */
[----:B------:R-:W-:Y:S02]  /*162a0*/  SHF.L.U32 R18, R18, R19, RZ ;  /* 0x0000001312127219 */ /* 0x000fe400000006ff */
[----:B------:R-:W-:Y:S01]  /*162b0*/  LOP3.LUT R3, R15, R24, RZ, 0xc0, !PT ;  /* 0x000000180f037212 */ /* 0x000fe200078ec0ff */
[----:B------:R-:W-:Y:S01]  /*162c0*/  IMAD.MOV R5, RZ, RZ, -R4 ;  /* 0x000000ffff057224 */ /* 0x000fe200078e0a04 */
[----:B------:R-:W-:-:S03]  /*162d0*/  LOP3.LUT R7, R10, R7, RZ, 0xc0, !PT ;  /* 0x000000070a077212 */ /* 0x000fc600078ec0ff */
[----:B------:R-:W-:Y:S02]  /*162e0*/  IMAD R3, R18, R4, R3 ;  /* 0x0000000412037224 */ /* 0x000fe400078e0203 */
[----:B------:R-:W-:Y:S01]  /*162f0*/  IMAD.MOV.U32 R4, RZ, RZ, 0x1 ;  /* 0x00000001ff047424 */ /* 0x000fe200078e00ff */
[----:B----4-:R-:W-:Y:S01]  /*16300*/  ISETP.NE.AND P0, PT, R6, 0x1, PT ;  /* 0x000000010600780c */ /* 0x010fe20003f05270 */
[----:B------:R-:W-:-:S12]  /*16310*/  IMAD.MOV.U32 R6, RZ, RZ, R14 ;  /* 0x000000ffff067224 */ /* 0x000fd800078e000e */
[----:B------:R-:W-:Y:S02]  /*16320*/  @P0 IMAD R0, R11, R12, R2 ;  /* 0x0000000c0b000224 */ /* 0x000fe400078e0202 */
[----:B--2---:R-:W-:Y:S02]  /*16330*/  IMAD R2, R5, R23, R16 ;  /* 0x0000001705027224 */ /* 0x004fe400078e0210 */
[----:B---3--:R-:W-:Y:S02]  /*16340*/  IMAD R0, R3, R25, R0 ;  /* 0x0000001903007224 */ /* 0x008fe400078e0200 */
[----:B------:R-:W-:-:S05]  /*16350*/  IMAD R5, R2, R17, R7 ;  /* 0x0000001102057224 */ /* 0x000fca00078e0207 */
[----:B------:R-:W-:Y:S02]  /*16360*/  SEL R7, R5, R0, !P0 ;  /* 0x0000000005077207 */ /* 0x000fe40004000000 */
[----:B------:R-:W-:-:S07]  /*16370*/  SEL R5, R0, R5, !P0 ;  /* 0x0000000500057207 */ /* 0x000fce0004000000 */
.L_x_546:
[----:B------:R-:W-:-:S08]  /*16380*/  NOP ;  /* 0x0000000000007918 */ /* 0x000fd00000000000 */
[----:B------:R-:W0:-:S00]  /*16390*/  USETMAXREG.DEALLOC.CTAPOOL 0x28 ;  /* 0x00000028000079c8 */ /* 0x000e0000080e0500 */
[----:B------:R-:W-:-:S13]  /*163a0*/  ISETP.NE.AND P0, PT, RZ, UR8, PT ;  /* 0x00000008ff007c0c */ /* 0x000fda000bf05270 */
[----:B------:R-:W-:Y:S05]  /*163b0*/  @P0 EXIT ;  /* 0x000000000000094d */ /* 0x000fea0003800000 */
[----:B0-----:R-:W-:Y:S01]  /*163c0*/  LOP3.LUT P0, RZ, R4, 0xff, RZ, 0xc0, !PT ;  /* 0x000000ff04ff7812 */ /* 0x001fe2000780c0ff */
[----:B------:R-:W-:Y:S01]  /*163d0*/  IMAD.MOV.U32 R11, RZ, RZ, 0x1 ;  /* 0x00000001ff0b7424 */ /* 0x000fe200078e00ff */
[----:B------:R-:W-:-:S11]  /*163e0*/  MOV R10, RZ ;  /* 0x000000ff000a7202 */ /* 0x000fd60000000f00 */
[----:B------:R-:W-:Y:S05]  /*163f0*/  @!P0 BRA `(.L_x_549) ;  /* 0x0000000c006c8947 */ /* 0x000fea0003800000 */
[----:B------:R-:W0:Y:S01]  /*16400*/  S2R R0, SR_CgaCtaId ;  /* 0x0000000000007919 */ /* 0x000e220000008800 */
[----:B------:R-:W-:Y:S01]  /*16410*/  ULDC UR4, c[0x0][0x28c] ;  /* 0x0000a30000047ab9 */ /* 0x000fe20000000800 */
[----:B------:R-:W-:Y:S01]  /*16420*/  ULDC UR6, c[0x0][0x658] ;  /* 0x0001960000067ab9 */ /* 0x000fe20000000800 */
[----:B------:R-:W-:Y:S01]  /*16430*/  UIADD3 UR10, UR4, 0x1f, URZ ;  /* 0x0000001f040a7890 */ /* 0x000fe2000fffe03f */
[----:B------:R-:W-:Y:S01]  /*16440*/  BSSY B0, `(.L_x_549) ;  /* 0x00000d6000007945 */ /* 0x000fe20003800000 */
[----:B------:R-:W-:Y:S01]  /*16450*/  UMOV UR7, 0xffffffff ;  /* 0xffffffff00077882 */ /* 0x000fe20000000000 */
[----:B------:R-:W-:Y:S01]  /*16460*/  ULDC UR5, c[0x0][0x600] ;  /* 0x0001800000057ab9 */ /* 0x000fe20000000800 */
[----:B------:R-:W-:Y:S01]  /*16470*/  UMOV UR9, 0x1 ;  /* 0x0000000100097882 */ /* 0x000fe20000000000 */
[----:B------:R-:W-:Y:S01]  /*16480*/  USHF.L.U32 UR7, UR7, UR6, URZ ;  /* 0x0000000607077299 */ /* 0x000fe2000800063f */
[----:B------:R-:W-:Y:S01]  /*16490*/  IMAD.MOV.U32 R9, RZ, RZ, 0x1 ;  /* 0x00000001ff097424 */ /* 0x000fe200078e00ff */
[----:B------:R-:W-:Y:S01]  /*164a0*/  UIADD3 UR4, UR5, -0x1, URZ ;  /* 0xffffffff05047890 */ /* 0x000fe2000fffe03f */
[----:B------:R-:W-:Y:S01]  /*164b0*/  IMAD.MOV.U32 R11, RZ, RZ, 0x1 ;  /* 0x00000001ff0b7424 */ /* 0x000fe200078e00ff */
[----:B------:R-:W-:Y:S01]  /*164c0*/  USHF.R.S32.HI UR11, URZ, 0x1f, UR10 ;  /* 0x0000001f3f0b7899 */ /* 0x000fe2000801140a */
[----:B------:R-:W-:Y:S01]  /*164d0*/  IMAD.MOV.U32 R10, RZ, RZ, RZ ;  /* 0x000000ffff0a7224 */ /* 0x000fe200078e00ff */
[----:B------:R-:W-:Y:S01]  /*164e0*/  ULDC UR8, c[0x0][0xc] ;  /* 0x0000030000087ab9 */ /* 0x000fe20000000800 */
[----:B------:R-:W-:-:S02]  /*164f0*/  USHF.L.U32 UR5, UR9, UR6, URZ ;  /* 0x0000000609057299 */ /* 0x000fc4000800063f */
[----:B------:R-:W-:Y:S01]  /*16500*/  ULEA.HI UR11, UR11, UR10, URZ, 0x5 ;  /* 0x0000000a0b0b7291 */ /* 0x000fe2000f8f283f */
[----:B------:R-:W-:Y:S01]  /*16510*/  ULDC UR9, c[0x0][0x10] ;  /* 0x0000040000097ab9 */ /* 0x000fe20000000800 */
[----:B------:R-:W-:Y:S02]  /*16520*/  ULOP3.LUT UR6, URZ, UR7, URZ, 0x33, !UPT ;  /* 0x000000073f067292 */ /* 0x000fe4000f8e333f */
[----:B------:R-:W-:Y:S01]  /*16530*/  UIMAD.WIDE.U32 UR8, UR8, UR9, URZ ;  /* 0x00000009080872a5 */ /* 0x000fe2000f8e003f */
[----:B------:R-:W-:Y:S01]  /*16540*/  ULDC UR7, c[0x0][0x14] ;  /* 0x0000050000077ab9 */ /* 0x000fe20000000800 */
[----:B------:R-:W-:Y:S02]  /*16550*/  USHF.R.S32.HI UR19, URZ, 0x5, UR11 ;  /* 0x000000053f137899 */ /* 0x000fe4000801140b */
[----:B------:R-:W-:Y:S02]  /*16560*/  UIMAD.WIDE.U32 UR22, UR8, UR7, URZ ;  /* 0x00000007081672a5 */ /* 0x000fe4000f8e003f */
[----:B------:R-:W-:-:S02]  /*16570*/  UIMAD UR13, UR9, UR7, URZ ;  /* 0x00000007090d72a4 */ /* 0x000fc4000f8e023f */
[----:B------:R-:W-:Y:S01]  /*16580*/  ULOP3.LUT UR21, UR40, 0x2, URZ, 0xfc, !UPT ;  /* 0x0000000228157892 */ /* 0x000fe2000f8efc3f */
[C---:B0-----:R-:W-:Y:S01]  /*16590*/  IMAD.SHL.U32 R8, R0.reuse, 0x80, RZ ;  /* 0x0000008000087824 */ /* 0x041fe200078e00ff */
[----:B------:R-:W-:Y:S01]  /*165a0*/  UIADD3 UR13, UR23, UR13, URZ ;  /* 0x0000000d170d7290 */ /* 0x000fe2000fffe03f */
[----:B------:R-:W-:Y:S01]  /*165b0*/  IMAD.SHL.U32 R0, R0, 0x1000, RZ ;  /* 0x0000100000007824 */ /* 0x000fe200078e00ff */
[----:B------:R-:W-:Y:S02]  /*165c0*/  UIADD3 UR26, UR19, 0x1, URZ ;  /* 0x00000001131a7890 */ /* 0x000fe4000fffe03f */
[----:B------:R-:W-:Y:S01]  /*165d0*/  LOP3.LUT R8, R8, 0x80, RZ, 0xc0, !PT ;  /* 0x0000008008087812 */ /* 0x000fe200078ec0ff */
[----:B------:R-:W-:Y:S01]  /*165e0*/  ULDC.64 UR24, c[0x0][0x198] ;  /* 0x0000660000187ab9 */ /* 0x000fe20000000a00 */
[----:B------:R-:W-:-:S08]  /*165f0*/  LOP3.LUT R0, R0, 0x1000, RZ, 0xc0, !PT ;  /* 0x0000100000007812 */ /* 0x000fd000078ec0ff */
.L_x_560:
[----:B------:R-:W-:-:S03]  /*16600*/  UMOV UR7, 0xffffffff ;  /* 0xffffffff00077882 */ /* 0x000fc60000000000 */
[----:B------:R-:W-:Y:S05]  /*16610*/  BRA.DIV UR7, `(.L_x_550) ;  /* 0x0000001207607947 */ /* 0x000fea000b800000 */
[----:B------:R-:W-:-:S13]  /*16620*/  ELECT P6, URZ, PT ;  /* 0x00000000003f782f */ /* 0x000fda00038c0000 */
.L_x_575:
[----:B------:R-:W0:Y:S01]  /*16630*/  LDC R2, c[0x0][0x28c] ;  /* 0x0000a300ff027b82 */ /* 0x000e220000000800 */
[----:B------:R-:W-:Y:S01]  /*16640*/  BSSY B1, `(.L_x_551) ;  /* 0x000003a000017945 */ /* 0x000fe20003800000 */
[----:B0-----:R-:W-:-:S13]  /*16650*/  ISETP.LT.OR P6, PT, R2, 0x1, !P6 ;  /* 0x000000010200780c */ /* 0x001fda00077c1670 */
[----:B------:R-:W-:Y:S05]  /*16660*/  @P6 BRA `(.L_x_552) ;  /* 0x0000000000dc6947 */ /* 0x000fea0003800000 */
[----:B------:R-:W-:Y:S01]  /*16670*/  IMAD R7, R7, 0x100, R8 ;  /* 0x0000010007077824 */ /* 0x000fe200078e0208 */
[----:B------:R-:W-:Y:S01]  /*16680*/  MOV R15, RZ ;  /* 0x000000ff000f7202 */ /* 0x000fe20000000f00 */
[----:B------:R-:W-:Y:S02]  /*16690*/  IMAD R12, R5, 0xc0, RZ ;  /* 0x000000c0050c7824 */ /* 0x000fe400078e02ff */
[----:B------:R-:W-:Y:S02]  /*166a0*/  IMAD.U32 R16, RZ, RZ, UR26 ;  /* 0x0000001aff107e24 */ /* 0x000fe4000f8e00ff */
[----:B------:R-:W-:Y:S02]  /*166b0*/  IMAD.MOV.U32 R2, RZ, RZ, R11 ;  /* 0x000000ffff027224 */ /* 0x000fe400078e000b */
[----:B------:R-:W-:-:S07]  /*166c0*/  IMAD.MOV.U32 R3, RZ, RZ, R10 ;  /* 0x000000ffff037224 */ /* 0x000fce00078e000a */
.L_x_555:
[----:B------:R-:W0:Y:S01]  /*166d0*/  S2R R5, SR_CgaCtaId ;  /* 0x0000000000057919 */ /* 0x000e220000008800 */
[----:B------:R-:W-:Y:S01]  /*166e0*/  MOV R4, 0x400 ;  /* 0x0000040000047802 */ /* 0x000fe20000000f00 */
[----:B------:R-:W1:Y:S03]  /*166f0*/  S2R R17, SR_TID.X ;  /* 0x0000000000117919 */ /* 0x000e660000002100 */
[----:B0-----:R-:W-:Y:S02]  /*16700*/  LEA R14, R5, R4, 0x18 ;  /* 0x00000004050e7211 */ /* 0x001fe400078ec0ff */
[----:B------:R-:W-:Y:S02]  /*16710*/  SHF.L.U32 R4, R2, 0x1f, RZ ;  /* 0x0000001f02047819 */ /* 0x000fe400000006ff */
[----:B-1----:R-:W-:Y:S01]  /*16720*/  LOP3.LUT P1, RZ, R17, 0x7f, RZ, 0xc0, !PT ;  /* 0x0000007f11ff7812 */ /* 0x002fe2000782c0ff */
[----:B------:R-:W-:-:S04]  /*16730*/  IMAD R13, R3, 0x8, R14 ;  /* 0x00000008030d7824 */ /* 0x000fc800078e020e */
[----:B------:R-:W0:Y:S08]  /*16740*/  SYNCS.PHASECHK.TRANS64.TRYWAIT P0, [R13+URZ+0x40], R4 ;  /* 0x000040040d0075a7 */ /* 0x000e30000800017f */
[----:B------:R-:W1:Y:S01]  /*16750*/  @!P1 LDC R5, c[0x0][0x500] ;  /* 0x00014000ff059b82 */ /* 0x000e620000000800 */
[----:B0-----:R-:W-:Y:S05]  /*16760*/  @!P0 BRA `(.L_x_553) ;  /* 0x00000010002c8947 */ /* 0x001fea0003800000 */
.L_x_576:
[----:B------:R-:W-:Y:S01]  /*16770*/  UPRMT UR7, UR21, 0x9910, URZ ;  /* 0x0000991015077896 */ /* 0x000fe2000800003f */
[----:B-1----:R1:W-:Y:S03]  /*16780*/  @!P1 SYNCS.ARRIVE.TRANS64 RZ, [R13+URZ], R5 ;  /* 0x000000050dff99a7 */ /* 0x0023e6000800003f */
[----:B------:R-:W-:-:S06]  /*16790*/  UISETP.NE.AND UP0, UPT, UR7, 0x2, UPT ;  /* 0x000000020700788c */ /* 0x000fcc000bf05270 */
[----:B------:R-:W-:-:S13]  /*167a0*/  PLOP3.LUT P0, PT, PT, PT, UP0, 0x80, 0x0 ;  /* 0x000000000000781c */ /* 0x000fda0003f0f008 */
[----:B-1----:R-:W-:Y:S05]  /*167b0*/  @P0 BRA `(.L_x_554) ;  /* 0x0000000000040947 */ /* 0x002fea0003800000 */
[----:B------:R-:W-:Y:S01]  /*167c0*/  BPT.TRAP 0x1 ;  /* 0x000000040000795c */ /* 0x000fe20000300000 */
.L_x_554:
[----:B0-----:R-:W-:Y:S01]  /*167d0*/  IMAD R4, R3, 0x2000, R0 ;  /* 0x0000200003047824 */ /* 0x001fe200078e0200 */
[----:B------:R-:W-:Y:S01]  /*167e0*/  R2UR UR9, R13 ;  /* 0x000000000d0972ca */ /* 0x000fe200000e0000 */
[--C-:B------:R-:W-:Y:S01]  /*167f0*/  IMAD R5, R3, 0x3000, R14.reuse ;  /* 0x0000300003057824 */ /* 0x100fe200078e020e */
[----:B------:R-:W-:Y:S01]  /*16800*/  UIADD3 UR14, UP0, UR24, 0xf0, URZ ;  /* 0x000000f0180e7890 */ /* 0x000fe2000ff1e03f */
[----:B------:R-:W-:Y:S01]  /*16810*/  IMAD R4, R4, 0x2, R14 ;  /* 0x0000000204047824 */ /* 0x000fe200078e020e */
[----:B------:R-:W-:Y:S01]  /*16820*/  R2UR UR11, R12 ;  /* 0x000000000c0b72ca */ /* 0x000fe200000e0000 */
[----:B------:R-:W-:Y:S01]  /*16830*/  VIADD R16, R16, 0xffffffff ;  /* 0xffffffff10107836 */ /* 0x000fe20000000000 */
[----:B------:R-:W-:Y:S01]  /*16840*/  R2UR UR7, R5 ;  /* 0x00000000050772ca */ /* 0x000fe200000e0000 */
[----:B------:R-:W-:Y:S01]  /*16850*/  UIADD3 UR28, UP1, UR24, 0x1f0, URZ ;  /* 0x000001f0181c7890 */ /* 0x000fe2000ff3e03f */
[----:B------:R-:W-:Y:S01]  /*16860*/  R2UR UR8, R4 ;  /* 0x00000000040872ca */ /* 0x000fe200000e0000 */
[----:B------:R-:W-:Y:S01]  /*16870*/  UIADD3.X UR15, URZ, UR25, URZ, UP0, !UPT ;  /* 0x000000193f0f7290 */ /* 0x000fe200087fe43f */
[----:B------:R-:W-:Y:S01]  /*16880*/  R2UR UR10, R15 ;  /* 0x000000000f0a72ca */ /* 0x000fe200000e0000 */
[----:B------:R-:W-:Y:S01]  /*16890*/  UIADD3.X UR29, URZ, UR25, URZ, UP1, !UPT ;  /* 0x000000193f1d7290 */ /* 0x000fe20008ffe43f */
[----:B------:R-:W-:Y:S01]  /*168a0*/  R2UR UR12, R6 ;  /* 0x00000000060c72ca */ /* 0x000fe200000e0000 */
[----:B------:R-:W-:Y:S01]  /*168b0*/  UMOV UR16, 0x0 ;  /* 0x0000000000107882 */ /* 0x000fe20000000000 */
[----:B------:R-:W-:Y:S01]  /*168c0*/  R2UR UR20, R7 ;  /* 0x00000000071472ca */ /* 0x000fe200000e0000 */
[----:B------:R-:W-:Y:S01]  /*168d0*/  UMOV UR17, 0x10000000 ;  /* 0x1000000000117882 */ /* 0x000fe20000000000 */
[----:B------:R-:W-:Y:S01]  /*168e0*/  ISETP.GT.AND P1, PT, R16, 0x1, PT ;  /* 0x000000011000780c */ /* 0x000fe20003f24270 */
[----:B------:R-:W-:Y:S01]  /*168f0*/  UMOV UR27, 0x30000 ;  /* 0x00030000001b7882 */ /* 0x000fe20000000000 */
[----:B------:R-:W-:Y:S01]  /*16900*/  IADD3 R3, R3, 0x1, RZ ;  /* 0x0000000103037810 */ /* 0x000fe20007ffe0ff */
[----:B------:R-:W-:Y:S01]  /*16910*/  UIADD3 UR7, UR7, 0x180, URZ ;  /* 0x0000018007077890 */ /* 0x000fe2000fffe03f */
[----:B------:R-:W-:Y:S01]  /*16920*/  VIADD R15, R15, 0x20 ;  /* 0x000000200f0f7836 */ /* 0x000fe20000000000 */
[----:B------:R-:W-:Y:S01]  /*16930*/  UIADD3 UR18, UR8, 0x18180, URZ ;  /* 0x0001818008127890 */ /* 0x000fe2000fffe03f */
[----:B------:R-:W-:-:S04]  /*16940*/  ISETP.NE.AND P0, PT, R3, 0x8, PT ;  /* 0x000000080300780c */ /* 0x000fc80003f05270 */
[----:B------:R-:W-:Y:S01]  /*16950*/  UMOV UR8, UR7 ;  /* 0x0000000700087c82 */ /* 0x000fe20008000000 */
[----:B------:R-:W-:Y:S01]  /*16960*/  SEL R5, RZ, 0x1, P0 ;  /* 0x00000001ff057807 */ /* 0x000fe20000000000 */
[----:B------:R0:W-:Y:S01]  /*16970*/  UTMALDG.3D [UR8], [UR14], desc[UR16] ;  /* 0x000010080e0075b4 */ /* 0x0001e20008011000 */
[----:B------:R-:W-:Y:S02]  /*16980*/  SEL R3, R3, RZ, P0 ;  /* 0x000000ff03037207 */ /* 0x000fe40000000000 */
[----:B------:R-:W-:Y:S01]  /*16990*/  LOP3.LUT R2, R2, R5, RZ, 0x3c, !PT ;  /* 0x0000000502027212 */ /* 0x000fe200078e3cff */
[----:B0-----:R-:W-:Y:S01]  /*169a0*/  UMOV UR8, UR18 ;  /* 0x0000001200087c82 */ /* 0x001fe20008000000 */
[----:B------:R-:W-:Y:S02]  /*169b0*/  UMOV UR11, UR20 ;  /* 0x00000014000b7c82 */ /* 0x000fe40008000000 */
[----:B------:R0:W-:Y:S02]  /*169c0*/  UTMALDG.3D.MULTICAST [UR8], [UR28], UR27, desc[UR16] ;  /* 0x000010081c0073b4 */ /* 0x0001e4000801181b */
[----:B0-----:R-:W-:Y:S05]  /*169d0*/  @P1 BRA `(.L_x_555) ;  /* 0xfffffffc003c1947 */ /* 0x001fea000383ffff */
.L_x_552:
[----:B------:R-:W-:Y:S05]  /*169e0*/  BSYNC B1 ;  /* 0x0000000000017941 */ /* 0x000fea0003800000 */
.L_x_551:
[----:B------:R-:W2:Y:S01]  /*169f0*/  LDL.LU R17, [R1+0x200] ;  /* 0x0002000001117983 */ /* 0x000ea20000300800 */
[----:B------:R-:W-:Y:S01]  /*16a00*/  LOP3.LUT P2, RZ, R9, 0xff, RZ, 0xc0, !PT ;  /* 0x000000ff09ff7812 */ /* 0x000fe2000784c0ff */
[----:B------:R-:W-:Y:S01]  /*16a10*/  VIADD R10, R10, UR19 ;  /* 0x000000130a0a7c36 */ /* 0x000fe20008000000 */
[----:B------:R-:W-:Y:S01]  /*16a20*/  ULDC.64 UR8, c[0x0][0x650] ;  /* 0x0001940000087ab9 */ /* 0x000fe20000000a00 */
[----:B------:R-:W3:Y:S01]  /*16a30*/  LDL.LU R14, [R1+0x204] ;  /* 0x00020400010e7983 */ /* 0x000ee20000300800 */
[----:B------:R-:W-:Y:S01]  /*16a40*/  IMAD.U32 R5, RZ, RZ, UR19 ;  /* 0x00000013ff057e24 */ /* 0x000fe2000f8e00ff */
[----:B------:R-:W-:Y:S01]  /*16a50*/  BSSY B1, `(.L_x_556) ;  /* 0x0000072000017945 */ /* 0x000fe20003800000 */
[----:B------:R-:W-:Y:S01]  /*16a60*/  SHF.R.U32.HI R2, RZ, 0x3, R10 ;  /* 0x00000003ff027819 */ /* 0x000fe2000001160a */
[----:B------:R-:W-:Y:S01]  /*16a70*/  IMAD.MOV.U32 R6, RZ, RZ, -0x1 ;  /* 0xffffffffff067424 */ /* 0x000fe200078e00ff */
[----:B------:R-:W-:Y:S02]  /*16a80*/  ISETP.GT.U32.AND P0, PT, R10, 0x7, PT ;  /* 0x000000070a00780c */ /* 0x000fe40003f04070 */
[----:B------:R-:W-:-:S02]  /*16a90*/  LOP3.LUT R2, R2, 0x1, RZ, 0xc0, !PT ;  /* 0x0000000102027812 */ /* 0x000fc400078ec0ff */
[----:B------:R-:W-:Y:S01]  /*16aa0*/  ISETP.LT.U32.AND P0, PT, R5, 0x8, P0 ;  /* 0x000000080500780c */ /* 0x000fe20000701070 */
[----:B------:R-:W0:Y:S01]  /*16ab0*/  @P2 S2R R4, SR_CgaCtaId ;  /* 0x0000000000042919 */ /* 0x000e220000008800 */
[----:B------:R-:W-:Y:S01]  /*16ac0*/  @P2 MOV R3, 0x400 ;  /* 0x0000040000032802 */ /* 0x000fe20000000f00 */
[----:B------:R-:W-:Y:S01]  /*16ad0*/  IMAD.MOV.U32 R5, RZ, RZ, -0x1 ;  /* 0xffffffffff057424 */ /* 0x000fe200078e00ff */
[----:B------:R-:W-:Y:S01]  /*16ae0*/  ISETP.NE.U32.AND P1, PT, R2, 0x1, PT ;  /* 0x000000010200780c */ /* 0x000fe20003f25070 */
[----:B------:R-:W-:Y:S01]  /*16af0*/  IMAD.U32 R2, RZ, RZ, UR19 ;  /* 0x00000013ff027e24 */ /* 0x000fe2000f8e00ff */
[----:B------:R-:W-:Y:S02]  /*16b00*/  MOV R7, 0xffffffff ;  /* 0xffffffff00077802 */ /* 0x000fe40000000f00 */
[----:B------:R-:W-:Y:S02]  /*16b10*/  LOP3.LUT R10, R10, 0x7, RZ, 0xc0, !PT ;  /* 0x000000070a0a7812 */ /* 0x000fe400078ec0ff */
[----:B------:R-:W-:-:S02]  /*16b20*/  ISETP.GT.U32.AND P1, PT, R2, 0x7, !P1 ;  /* 0x000000070200780c */ /* 0x000fc40004f24070 */
[----:B------:R-:W-:Y:S02]  /*16b30*/  SEL R2, RZ, 0x1, !P0 ;  /* 0x00000001ff027807 */ /* 0x000fe40004000000 */
[----:B------:R-:W-:Y:S02]  /*16b40*/  PRMT R9, RZ, 0x7610, R9 ;  /* 0x00007610ff097816 */ /* 0x000fe40000000009 */
[----:B0-----:R-:W-:-:S04]  /*16b50*/  @P2 LEA R3, R4, R3, 0x18 ;  /* 0x0000000304032211 */ /* 0x001fc800078ec0ff */
[----:B------:R0:W-:Y:S02]  /*16b60*/  @P2 SYNCS.ARRIVE.TRANS64.A1T0 RZ, [R3+URZ+0x98], RZ ;  /* 0x000098ff03ff29a7 */ /* 0x0001e4000810003f */
[----:B0-----:R-:W-:-:S04]  /*16b70*/  SEL R3, RZ, 0x1, !P1 ;  /* 0x00000001ff037807 */ /* 0x001fc80004800000 */
[--C-:B------:R-:W-:Y:S02]  /*16b80*/  LOP3.LUT R11, R3, R11, R2.reuse, 0x96, !PT ;  /* 0x0000000b030b7212 */ /* 0x100fe400078e9602 */
[----:B------:R-:W-:Y:S02]  /*16b90*/  PRMT R2, RZ, 0x7610, R2 ;  /* 0x00007610ff027816 */ /* 0x000fe40000000002 */
[----:B---3--:R-:W-:-:S04]  /*16ba0*/  IADD3 R14, P2, R14, UR22, RZ ;  /* 0x000000160e0e7c10 */ /* 0x008fc8000ff5e0ff */
[----:B--2---:R-:W-:Y:S01]  /*16bb0*/  IADD3.X R17, R17, UR13, RZ, P2, !PT ;  /* 0x0000000d11117c10 */ /* 0x004fe200097fe4ff */
[----:B------:R0:W-:Y:S01]  /*16bc0*/  STL [R1+0x204], R14 ;  /* 0x0002040e01007387 */ /* 0x0001e20000100800 */
[----:B------:R-:W-:-:S03]  /*16bd0*/  ISETP.GE.U32.AND P2, PT, R14, UR8, PT ;  /* 0x000000080e007c0c */ /* 0x000fc6000bf46070 */
[----:B------:R0:W-:Y:S01]  /*16be0*/  STL [R1+0x200], R17 ;  /* 0x0002001101007387 */ /* 0x0001e20000100800 */
[----:B------:R-:W-:-:S13]  /*16bf0*/  ISETP.GE.U32.AND.EX P0, PT, R17, UR9, PT, P2 ;  /* 0x0000000911007c0c */ /* 0x000fda000bf06120 */
[----:B0-----:R-:W-:Y:S05]  /*16c00*/  @P0 BRA `(.L_x_557) ;  /* 0x0000000400580947 */ /* 0x001fea0003800000 */
[----:B------:R-:W-:Y:S01]  /*16c10*/  ULDC.64 UR8, c[0x0][0x628] ;  /* 0x00018a0000087ab9 */ /* 0x000fe20000000a00 */
[----:B------:R-:W0:Y:S01]  /*16c20*/  S2R R13, SR_CTAID.X ;  /* 0x00000000000d7919 */ /* 0x000e220000002500 */
[----:B------:R-:W-:Y:S01]  /*16c30*/  ISETP.NE.U32.AND P0, PT, RZ, UR8, PT ;  /* 0x00000008ff007c0c */ /* 0x000fe2000bf05070 */
[----:B------:R-:W-:Y:S01]  /*16c40*/  ULDC UR10, c[0x0][0x630] ;  /* 0x00018c00000a7ab9 */ /* 0x000fe20000000800 */
[----:B------:R-:W-:Y:S01]  /*16c50*/  IMAD.MOV.U32 R2, RZ, RZ, R14 ;  /* 0x000000ffff027224 */ /* 0x000fe200078e000e */
[----:B------:R-:W1:Y:S01]  /*16c60*/  S2R R12, SR_CTAID.Y ;  /* 0x00000000000c7919 */ /* 0x000e620000002600 */
[----:B------:R-:W-:Y:S01]  /*16c70*/  ISETP.NE.AND.EX P0, PT, RZ, UR9, PT, P0 ;  /* 0x00000009ff007c0c */ /* 0x000fe2000bf05300 */
[----:B------:R-:W-:-:S12]  /*16c80*/  IMAD.MOV.U32 R3, RZ, RZ, R17 ;  /* 0x000000ffff037224 */ /* 0x000fd800078e0011 */
[----:B------:R-:W-:Y:S05]  /*16c90*/  @!P0 BRA `(.L_x_558) ;  /* 0x0000000000288947 */ /* 0x000fea0003800000 */
[----:B------:R-:W-:Y:S02]  /*16ca0*/  ULDC UR7, c[0x0][0x634] ;  /* 0x00018d0000077ab9 */ /* 0x000fe40000000800 */
[----:B------:R-:W-:-:S05]  /*16cb0*/  IADD3 R7, P0, R14, UR7, RZ ;  /* 0x000000070e077c10 */ /* 0x000fca000ff1e0ff */
[----:B------:R-:W-:-:S04]  /*16cc0*/  IMAD.X R15, RZ, RZ, R17, P0 ;  /* 0x000000ffff0f7224 */ /* 0x000fc800000e0611 */
[----:B------:R-:W-:-:S04]  /*16cd0*/  IMAD.WIDE.U32 R4, R15, UR8, RZ ;  /* 0x000000080f047c25 */ /* 0x000fc8000f8e00ff */
[----:B------:R-:W-:-:S04]  /*16ce0*/  IMAD.WIDE.U32 R4, P0, R7, UR9, R4 ;  /* 0x0000000907047c25 */ /* 0x000fc8000f800004 */
[----:B------:R-:W-:-:S04]  /*16cf0*/  IMAD.WIDE.U32 R6, R7, UR8, RZ ;  /* 0x0000000807067c25 */ /* 0x000fc8000f8e00ff */
[----:B------:R-:W-:Y:S01]  /*16d00*/  IMAD.X R3, RZ, RZ, RZ, P0 ;  /* 0x000000ffff037224 */ /* 0x000fe200000e06ff */
[----:B------:R-:W-:Y:S01]  /*16d10*/  IADD3 RZ, P0, R7, R4, RZ ;  /* 0x0000000407ff7210 */ /* 0x000fe20007f1e0ff */
[----:B------:R-:W-:-:S04]  /*16d20*/  IMAD.MOV.U32 R2, RZ, RZ, R5 ;  /* 0x000000ffff027224 */ /* 0x000fc800078e0005 */
[----:B------:R-:W-:-:S08]  /*16d30*/  IMAD.WIDE.U32.X R2, R15, UR9, R2, P0 ;  /* 0x000000090f027c25 */ /* 0x000fd000080e0402 */
.L_x_558:
[--C-:B------:R-:W-:Y:S01]  /*16d40*/  SHF.R.U64 R6, R2, UR10, R3.reuse ;  /* 0x0000000a02067c19 */ /* 0x100fe20008001203 */
[----:B------:R-:W-:Y:S01]  /*16d50*/  ULDC.64 UR8, c[0x0][0x620] ;  /* 0x0001880000087ab9 */ /* 0x000fe20000000a00 */
[----:B------:R-:W-:Y:S01]  /*16d60*/  SHF.R.U32.HI R2, RZ, UR10, R3 ;  /* 0x0000000aff027c19 */ /* 0x000fe20008011603 */
[----:B------:R-:W-:Y:S01]  /*16d70*/  IMAD.MOV.U32 R3, RZ, RZ, R17 ;  /* 0x000000ffff037224 */ /* 0x000fe200078e0011 */
[----:B------:R-:W-:Y:S01]  /*16d80*/  IADD3 R5, P0, RZ, -R6, RZ ;  /* 0x80000006ff057210 */ /* 0x000fe20007f1e0ff */
[----:B------:R-:W-:Y:S01]  /*16d90*/  ULDC UR7, c[0x0][0x150] ;  /* 0x0000540000077ab9 */ /* 0x000fe20000000800 */
[----:B0-----:R-:W-:Y:S01]  /*16da0*/  I2FP.F32.U32 R7, R13 ;  /* 0x0000000d00077245 */ /* 0x001fe20000201000 */
[----:B------:R-:W0:Y:S01]  /*16db0*/  LDC R18, c[0x0][0x144] ;  /* 0x00005100ff127b82 */ /* 0x000e220000000800 */
[----:B------:R-:W-:Y:S01]  /*16dc0*/  IADD3.X R2, RZ, ~R2, RZ, P0, !PT ;  /* 0x80000002ff027210 */ /* 0x000fe200007fe4ff */
[----:B------:R-:W-:Y:S02]  /*16dd0*/  ULDC.64 UR10, c[0x0][0x640] ;  /* 0x00019000000a7ab9 */ /* 0x000fe40000000a00 */
[----:B------:R-:W-:-:S02]  /*16de0*/  ISETP.NE.U32.AND P0, PT, RZ, UR10, PT ;  /* 0x0000000aff007c0c */ /* 0x000fc4000bf05070 */
[----:B------:R-:W-:Y:S02]  /*16df0*/  IMAD R4, R2, UR8, RZ ;  /* 0x0000000802047c24 */ /* 0x000fe4000f8e02ff */
[----:B------:R-:W-:Y:S01]  /*16e00*/  IMAD.MOV.U32 R2, RZ, RZ, R14 ;  /* 0x000000ffff027224 */ /* 0x000fe200078e000e */
[----:B------:R-:W2:Y:S01]  /*16e10*/  LDC R15, c[0x0][0x148] ;  /* 0x00005200ff0f7b82 */ /* 0x000ea20000000800 */
[----:B------:R-:W-:Y:S02]  /*16e20*/  ISETP.NE.AND.EX P0, PT, RZ, UR11, PT, P0 ;  /* 0x0000000bff007c0c */ /* 0x000fe4000bf05300 */
[----:B------:R-:W-:Y:S01]  /*16e30*/  IMAD.WIDE.U32 R2, R5, UR8, R2 ;  /* 0x0000000805027c25 */ /* 0x000fe2000f8e0002 */
[----:B------:R-:W-:-:S03]  /*16e40*/  ULDC UR8, c[0x0][0x154] ;  /* 0x0000550000087ab9 */ /* 0x000fc60000000800 */
[----:B------:R-:W-:Y:S02]  /*16e50*/  IMAD R5, R5, UR9, R4 ;  /* 0x0000000905057c24 */ /* 0x000fe4000f8e0204 */
[----:B------:R-:W-:Y:S01]  /*16e60*/  FMUL R4, R7, UR7 ;  /* 0x0000000707047c20 */ /* 0x000fe20008400000 */
[----:B------:R-:W-:Y:S01]  /*16e70*/  ULDC UR7, c[0x0][0x618] ;  /* 0x0001860000077ab9 */ /* 0x000fe20000000800 */
[----:B------:R-:W-:Y:S01]  /*16e80*/  ULDC UR9, c[0x0][0x608] ;  /* 0x0001820000097ab9 */ /* 0x000fe20000000800 */
[----:B------:R-:W-:-:S03]  /*16e90*/  IMAD.IADD R3, R3, 0x1, R5 ;  /* 0x0000000103037824 */ /* 0x000fc600078e0205 */
[----:B------:R-:W3:Y:S02]  /*16ea0*/  F2I.U32.TRUNC.NTZ R4, R4 ;  /* 0x0000000400047305 */ /* 0x000ee4000020f000 */
[----:B------:R-:W-:Y:S02]  /*16eb0*/  SHF.R.U64 R7, R2, UR7, R3 ;  /* 0x0000000702077c19 */ /* 0x000fe40008001203 */
[----:B-1----:R-:W-:-:S05]  /*16ec0*/  I2FP.F32.U32 R2, R12 ;  /* 0x0000000c00027245 */ /* 0x002fca0000201000 */
[----:B------:R-:W-:Y:S01]  /*16ed0*/  FMUL R17, R2, UR8 ;  /* 0x0000000802117c20 */ /* 0x000fe20008400000 */
[----:B------:R-:W-:Y:S01]  /*16ee0*/  SHF.R.U32.HI R2, RZ, UR7, R3 ;  /* 0x00000007ff027c19 */ /* 0x000fe20008011603 */
[----:B------:R-:W-:-:S03]  /*16ef0*/  ULDC UR7, c[0x0][0x658] ;  /* 0x0001960000077ab9 */ /* 0x000fc60000000800 */
[--C-:B------:R-:W-:Y:S01]  /*16f00*/  SHF.R.U64 R16, R7, UR9, R2.reuse ;  /* 0x0000000907107c19 */ /* 0x100fe20008001202 */
[----:B------:R-:W1:Y:S01]  /*16f10*/  F2I.U32.TRUNC.NTZ R17, R17 ;  /* 0x0000001100117305 */ /* 0x000e62000020f000 */
[----:B------:R-:W-:Y:S01]  /*16f20*/  SHF.R.U32.HI R3, RZ, UR9, R2 ;  /* 0x00000009ff037c19 */ /* 0x000fe20008011602 */
[----:B---3--:R-:W-:-:S03]  /*16f30*/  IMAD.MOV R4, RZ, RZ, -R4 ;  /* 0x000000ffff047224 */ /* 0x008fc600078e0a04 */
[----:B------:R-:W-:Y:S01]  /*16f40*/  SHF.R.U64 R14, R16, UR7, R3 ;  /* 0x00000007100e7c19 */ /* 0x000fe20008001203 */
[----:B0-----:R-:W-:Y:S01]  /*16f50*/  IMAD R13, R18, R4, R13 ;  /* 0x00000004120d7224 */ /* 0x001fe200078e020d */
[----:B------:R-:W-:-:S03]  /*16f60*/  SHF.R.U32.HI R19, RZ, UR7, R3 ;  /* 0x00000007ff137c19 */ /* 0x000fc60008011603 */
[----:B------:R-:W-:Y:S02]  /*16f70*/  IMAD.MOV.U32 R2, RZ, RZ, R14 ;  /* 0x000000ffff027224 */ /* 0x000fe400078e000e */
[----:B------:R-:W-:Y:S01]  /*16f80*/  IMAD.MOV.U32 R3, RZ, RZ, R19 ;  /* 0x000000ffff037224 */ /* 0x000fe200078e0013 */
[----:B-1----:R-:W-:Y:S06]  /*16f90*/  @!P0 BRA `(.L_x_559) ;  /* 0x0000000000288947 */ /* 0x002fec0003800000 */
[----:B------:R-:W-:Y:S02]  /*16fa0*/  ULDC UR7, c[0x0][0x64c] ;  /* 0x0001930000077ab9 */ /* 0x000fe40000000800 */
[----:B------:R-:W-:-:S04]  /*16fb0*/  IADD3 R3, P0, R14, UR7, RZ ;  /* 0x000000070e037c10 */ /* 0x000fc8000ff1e0ff */
[----:B------:R-:W-:-:S05]  /*16fc0*/  IADD3.X R19, RZ, R19, RZ, P0, !PT ;  /* 0x00000013ff137210 */ /* 0x000fca00007fe4ff */
[----:B------:R-:W-:-:S04]  /*16fd0*/  IMAD.WIDE.U32 R4, R19, UR10, RZ ;  /* 0x0000000a13047c25 */ /* 0x000fc8000f8e00ff */
[----:B------:R-:W-:-:S04]  /*16fe0*/  IMAD.WIDE.U32 R4, P0, R3, UR11, R4 ;  /* 0x0000000b03047c25 */ /* 0x000fc8000f800004 */
[----:B------:R-:W-:-:S04]  /*16ff0*/  IMAD.WIDE.U32 R2, R3, UR10, RZ ;  /* 0x0000000a03027c25 */ /* 0x000fc8000f8e00ff */
[----:B------:R-:W-:Y:S01]  /*17000*/  IMAD.MOV.U32 R2, RZ, RZ, R5 ;  /* 0x000000ffff027224 */ /* 0x000fe200078e0005 */
[----:B------:R-:W-:Y:S01]  /*17010*/  IADD3 RZ, P1, R3, R4, RZ ;  /* 0x0000000403ff7210 */ /* 0x000fe20007f3e0ff */
[----:B------:R-:W-:-:S04]  /*17020*/  IMAD.X R3, RZ, RZ, RZ, P0 ;  /* 0x000000ffff037224 */ /* 0x000fc800000e06ff */
[----:B------:R-:W-:-:S08]  /*17030*/  IMAD.WIDE.U32.X R2, R19, UR11, R2, P1 ;  /* 0x0000000b13027c25 */ /* 0x000fd000088e0402 */
.L_x_559:
[----:B------:R-:W0:Y:S01]  /*17040*/  LDC R4, c[0x0][0x65c] ;  /* 0x00019700ff047b82 */ /* 0x000e220000000800 */
[----:B------:R-:W-:Y:S01]  /*17050*/  ULDC UR7, c[0x0][0x648] ;  /* 0x0001920000077ab9 */ /* 0x000fe20000000800 */
[----:B------:R-:W-:Y:S01]  /*17060*/  LOP3.LUT R16, R16, UR6, RZ, 0xc0, !PT ;  /* 0x0000000610107c12 */ /* 0x000fe2000f8ec0ff */
[----:B------:R-:W-:Y:S01]  /*17070*/  IMAD.MOV R17, RZ, RZ, -R17 ;  /* 0x000000ffff117224 */ /* 0x000fe200078e0a11 */
[----:B------:R-:W-:Y:S01]  /*17080*/  SHF.R.U64 R3, R2, UR7, R3 ;  /* 0x0000000702037c19 */ /* 0x000fe20008001203 */
[----:B------:R-:W-:Y:S01]  /*17090*/  ULDC UR7, c[0x0][0x638] ;  /* 0x00018e0000077ab9 */ /* 0x000fe20000000800 */
[----:B------:R-:W-:Y:S01]  /*170a0*/  LOP3.LUT R7, R7, UR4, RZ, 0xc0, !PT ;  /* 0x0000000407077c12 */ /* 0x000fe2000f8ec0ff */
[----:B------:R-:W-:Y:S01]  /*170b0*/  ULDC UR8, c[0x0][0x610] ;  /* 0x0001840000087ab9 */ /* 0x000fe20000000800 */
[----:B------:R-:W-:Y:S02]  /*170c0*/  IMAD.MOV.U32 R2, RZ, RZ, 0x1 ;  /* 0x00000001ff027424 */ /* 0x000fe400078e00ff */
[----:B------:R-:W-:-:S02]  /*170d0*/  IMAD.MOV R5, RZ, RZ, -R3 ;  /* 0x000000ffff057224 */ /* 0x000fc400078e0a03 */
[----:B------:R-:W-:Y:S02]  /*170e0*/  IMAD R16, R3, UR5, R16 ;  /* 0x0000000503107c24 */ /* 0x000fe4000f8e0210 */
[----:B------:R-:W-:Y:S01]  /*170f0*/  IMAD R14, R5, UR7, R14 ;  /* 0x00000007050e7c24 */ /* 0x000fe2000f8e020e */
[----:B------:R-:W-:-:S03]  /*17100*/  ULDC UR7, c[0x0][0x600] ;  /* 0x0001800000077ab9 */ /* 0x000fc60000000800 */
[----:B------:R-:W-:Y:S01]  /*17110*/  IMAD R14, R14, UR7, R7 ;  /* 0x000000070e0e7c24 */ /* 0x000fe2000f8e0207 */
[----:B0-----:R-:W-:-:S13]  /*17120*/  ISETP.NE.AND P0, PT, R4, 0x1, PT ;  /* 0x000000010400780c */ /* 0x001fda0003f05270 */
[----:B--2---:R-:W-:-:S04]  /*17130*/  @P0 IMAD R13, R15, R17, R12 ;  /* 0x000000110f0d0224 */ /* 0x004fc800078e020c */
[----:B------:R-:W-:-:S05]  /*17140*/  IMAD R13, R16, UR8, R13 ;  /* 0x00000008100d7c24 */ /* 0x000fca000f8e020d */
[----:B------:R-:W-:Y:S02]  /*17150*/  SEL R7, R14, R13, !P0 ;  /* 0x0000000d0e077207 */ /* 0x000fe40004000000 */
[----:B------:R-:W-:-:S07]  /*17160*/  SEL R5, R13, R14, !P0 ;  /* 0x0000000e0d057207 */ /* 0x000fce0004000000 */
.L_x_557:
[----:B------:R-:W-:Y:S05]  /*17170*/  BSYNC B1 ;  /* 0x0000000000017941 */ /* 0x000fea0003800000 */
.L_x_556:
[----:B------:R-:W-:-:S13]  /*17180*/  LOP3.LUT P0, RZ, R2, 0xff, RZ, 0xc0, !PT ;  /* 0x000000ff02ff7812 */ /* 0x000fda000780c0ff */
[----:B------:R-:W-:Y:S05]  /*17190*/  @P0 BRA `(.L_x_560) ;  /* 0xfffffff400180947 */ /* 0x000fea000383ffff */
[----:B------:R-:W-:Y:S05]  /*171a0*/  BSYNC B0 ;  /* 0x0000000000007941 */ /* 0x000fea0003800000 */
.L_x_549:
[----:B------:R-:W-:-:S03]  /*171b0*/  UMOV UR7, 0xffffffff ;  /* 0xffffffff00077882 */ /* 0x000fc60000000000 */
[----:B------:R-:W-:Y:S05]  /*171c0*/  BRA.DIV UR7, `(.L_x_561) ;  /* 0x0000000607a87947 */ /* 0x000fea000b800000 */
[----:B------:R-:W-:-:S13]  /*171d0*/  ELECT P6, URZ, PT ;  /* 0x00000000003f782f */ /* 0x000fda00038c0000 */
.L_x_579:
[----:B------:R-:W-:Y:S04]  /*171e0*/  BSSY B0, `(.L_x_562) ;  /* 0x0000050000007945 */ /* 0x000fe80003800000 */
[----:B------:R-:W-:Y:S05]  /*171f0*/  @!P6 BRA `(.L_x_563) ;  /* 0x000000040038e947 */ /* 0x000fea0003800000 */
[----:B------:R-:W-:-:S04]  /*17200*/  ULOP3.LUT UR7, UR40, 0x2, URZ, 0xfc, !UPT ;  /* 0x0000000228077892 */ /* 0x000fc8000f8efc3f */
[----:B------:R-:W-:-:S06]  /*17210*/  UISETP.NE.AND UP0, UPT, UR7, 0x3, UPT ;  /* 0x000000030700788c */ /* 0x000fcc000bf05270 */
[----:B------:R-:W-:-:S13]  /*17220*/  PLOP3.LUT P0, PT, PT, PT, UP0, 0x80, 0x0 ;  /* 0x000000000000781c */ /* 0x000fda0003f0f008 */
[----:B------:R-:W-:Y:S05]  /*17230*/  @!P0 BRA `(.L_x_564) ;  /* 0x0000000000048947 */ /* 0x000fea0003800000 */
[----:B------:R-:W-:Y:S01]  /*17240*/  BPT.TRAP 0x1 ;  /* 0x000000040000795c */ /* 0x000fe20000300000 */
.L_x_564:
[----:B------:R-:W0:Y:S01]  /*17250*/  S2R R3, SR_CgaCtaId ;  /* 0x0000000000037919 */ /* 0x000e220000008800 */
[----:B------:R-:W-:Y:S02]  /*17260*/  MOV R0, 0x400 ;  /* 0x0000040000007802 */ /* 0x000fe40000000f00 */
[----:B------:R-:W-:Y:S02]  /*17270*/  SHF.L.U32 R2, R11, 0x1f, RZ ;  /* 0x0000001f0b027819 */ /* 0x000fe400000006ff */
[----:B0-----:R-:W-:-:S05]  /*17280*/  LEA R3, R3, R0, 0x18 ;  /* 0x0000000003037211 */ /* 0x001fca00078ec0ff */
[----:B------:R-:W-:-:S05]  /*17290*/  VIADD R3, R3, 0x40 ;  /* 0x0000004003037836 */ /* 0x000fca0000000000 */
[C---:B------:R-:W-:Y:S01]  /*172a0*/  LEA R5, R10.reuse, R3, 0x3 ;  /* 0x000000030a057211 */ /* 0x040fe200078e18ff */
[----:B------:R-:W-:-:S03]  /*172b0*/  VIADD R10, R10, 0x1 ;  /* 0x000000010a0a7836 */ /* 0x000fc60000000000 */
[----:B------:R-:W0:Y:S02]  /*172c0*/  SYNCS.PHASECHK.TRANS64.TRYWAIT P0, [R5+URZ], R2 ;  /* 0x00000002050075a7 */ /* 0x000e24000800017f */
[----:B------:R-:W-:-:S04]  /*172d0*/  ISETP.NE.AND P1, PT, R10, 0x8, PT ;  /* 0x000000080a00780c */ /* 0x000fc80003f25270 */
[----:B------:R-:W-:Y:S02]  /*172e0*/  SEL R0, RZ, 0x1, P1 ;  /* 0x00000001ff007807 */ /* 0x000fe40000800000 */
[----:B------:R-:W-:Y:S02]  /*172f0*/  SEL R10, R10, RZ, P1 ;  /* 0x000000ff0a0a7207 */ /* 0x000fe40000800000 */
[----:B------:R-:W-:-:S03]  /*17300*/  LOP3.LUT R11, R11, R0, RZ, 0x3c, !PT ;  /* 0x000000000b0b7212 */ /* 0x000fc600078e3cff */
[----:B------:R-:W-:Y:S01]  /*17310*/  IMAD R7, R10, 0x8, R3 ;  /* 0x000000080a077824 */ /* 0x000fe200078e0203 */
[----:B------:R-:W-:Y:S01]  /*17320*/  SHF.L.U32 R4, R11, 0x1f, RZ ;  /* 0x0000001f0b047819 */ /* 0x000fe200000006ff */
[----:B0-----:R-:W-:Y:S06]  /*17330*/  @!P0 BRA `(.L_x_565) ;  /* 0x00000004006c8947 */ /* 0x001fec0003800000 */
.L_x_580:
[----:B------:R-:W1:Y:S01]  /*17340*/  SYNCS.PHASECHK.TRANS64.TRYWAIT P0, [R7+URZ], R4 ;  /* 0x00000004070075a7 */ /* 0x000e62000800017f */
[----:B------:R-:W-:-:S05]  /*17350*/  VIADD R0, R10, 0x1 ;  /* 0x000000010a007836 */ /* 0x000fca0000000000 */
[----:B------:R-:W-:-:S04]  /*17360*/  ISETP.NE.AND P1, PT, R0, 0x8, PT ;  /* 0x000000080000780c */ /* 0x000fc80003f25270 */
[----:B0-----:R-:W-:Y:S02]  /*17370*/  SEL R2, RZ, 0x1, P1 ;  /* 0x00000001ff027807 */ /* 0x001fe40000800000 */
[----:B------:R-:W-:Y:S02]  /*17380*/  SEL R0, R0, RZ, P1 ;  /* 0x000000ff00007207 */ /* 0x000fe40000800000 */
[----:B------:R-:W-:-:S03]  /*17390*/  LOP3.LUT R11, R11, R2, RZ, 0x3c, !PT ;  /* 0x000000020b0b7212 */ /* 0x000fc600078e3cff */
[----:B------:R-:W-:Y:S01]  /*173a0*/  IMAD R6, R0, 0x8, R3 ;  /* 0x0000000800067824 */ /* 0x000fe200078e0203 */
[----:B------:R-:W-:Y:S01]  /*173b0*/  SHF.L.U32 R5, R11, 0x1f, RZ ;  /* 0x0000001f0b057819 */ /* 0x000fe200000006ff */
[----:B-1----:R-:W-:Y:S06]  /*173c0*/  @!P0 BRA `(.L_x_566) ;  /* 0x00000004005c8947 */ /* 0x002fec0003800000 */
.L_x_581:
[----:B------:R-:W1:Y:S01]  /*173d0*/  SYNCS.PHASECHK.TRANS64.TRYWAIT P0, [R6+URZ], R5 ;  /* 0x00000005060075a7 */ /* 0x000e62000800017f */
[----:B------:R-:W-:-:S05]  /*173e0*/  VIADD R0, R0, 0x1 ;  /* 0x0000000100007836 */ /* 0x000fca0000000000 */
[----:B------:R-:W-:-:S04]  /*173f0*/  ISETP.NE.AND P1, PT, R0, 0x8, PT ;  /* 0x000000080000780c */ /* 0x000fc80003f25270 */
[----:B------:R-:W-:Y:S02]  /*17400*/  SEL R2, RZ, 0x1, P1 ;  /* 0x00000001ff027807 */ /* 0x000fe40000800000 */
[----:B------:R-:W-:Y:S02]  /*17410*/  SEL R0, R0, RZ, P1 ;  /* 0x000000ff00007207 */ /* 0x000fe40000800000 */
[----:B------:R-:W-:Y:S02]  /*17420*/  LOP3.LUT R11, R11, R2, RZ, 0x3c, !PT ;  /* 0x000000020b0b7212 */ /* 0x000fe400078e3cff */
[----:B0-----:R-:W-:Y:S02]  /*17430*/  LEA R7, R0, R3, 0x3 ;  /* 0x0000000300077211 */ /* 0x001fe400078e18ff */
[----:B------:R-:W-:Y:S01]  /*17440*/  SHF.L.U32 R4, R11, 0x1f, RZ ;  /* 0x0000001f0b047819 */ /* 0x000fe200000006ff */
[----:B-1----:R-:W-:Y:S06]  /*17450*/  @!P0 BRA `(.L_x_567) ;  /* 0x00000004004c8947 */ /* 0x002fec0003800000 */
.L_x_582:
[----:B------:R-:W1:Y:S01]  /*17460*/  SYNCS.PHASECHK.TRANS64.TRYWAIT P0, [R7+URZ], R4 ;  /* 0x00000004070075a7 */ /* 0x000e62000800017f */
[----:B------:R-:W-:-:S05]  /*17470*/  VIADD R0, R0, 0x1 ;  /* 0x0000000100007836 */ /* 0x000fca0000000000 */
[----:B------:R-:W-:-:S04]  /*17480*/  ISETP.NE.AND P1, PT, R0, 0x8, PT ;  /* 0x000000080000780c */ /* 0x000fc80003f25270 */
[----:B------:R-:W-:Y:S02]  /*17490*/  SEL R2, RZ, 0x1, P1 ;  /* 0x00000001ff027807 */ /* 0x000fe40000800000 */
[----:B------:R-:W-:Y:S02]  /*174a0*/  SEL R0, R0, RZ, P1 ;  /* 0x000000ff00007207 */ /* 0x000fe40000800000 */
[----:B------:R-:W-:-:S03]  /*174b0*/  LOP3.LUT R11, R11, R2, RZ, 0x3c, !PT ;  /* 0x000000020b0b7212 */ /* 0x000fc600078e3cff */
[----:B0-----:R-:W-:Y:S01]  /*174c0*/  IMAD R6, R0, 0x8, R3 ;  /* 0x0000000800067824 */ /* 0x001fe200078e0203 */
[----:B------:R-:W-:Y:S01]  /*174d0*/  SHF.L.U32 R5, R11, 0x1f, RZ ;  /* 0x0000001f0b057819 */ /* 0x000fe200000006ff */
[----:B-1----:R-:W-:Y:S06]  /*174e0*/  @!P0 BRA `(.L_x_568) ;  /* 0x00000004003c8947 */ /* 0x002fec0003800000 */
.L_x_583:
        /* <DEDUP_REMOVED lines=9> */
.L_x_584:
        /* <DEDUP_REMOVED lines=9> */
.L_x_585:
[----:B------:R-:W1:Y:S01]  /*17610*/  SYNCS.PHASECHK.TRANS64.TRYWAIT P0, [R6+URZ], R5 ;  /* 0x00000005060075a7 */ /* 0x000e62000800017f */
[----:B------:R-:W-:-:S05]  /*17620*/  VIADD R0, R0, 0x1 ;  /* 0x0000000100007836 */ /* 0x000fca0000000000 */
[----:B------:R-:W-:-:S04]  /*17630*/  ISETP.NE.AND P1, PT, R0, 0x8, PT ;  /* 0x000000080000780c */ /* 0x000fc80003f25270 */
[----:B------:R-:W-:Y:S02]  /*17640*/  SEL R2, RZ, 0x1, P1 ;  /* 0x00000001ff027807 */ /* 0x000fe40000800000 */
[----:B------:R-:W-:Y:S02]  /*17650*/  SEL R0, R0, RZ, P1 ;  /* 0x000000ff00007207 */ /* 0x000fe40000800000 */
[----:B------:R-:W-:Y:S01]  /*17660*/  LOP3.LUT R2, R11, R2, RZ, 0x3c, !PT ;  /* 0x000000020b027212 */ /* 0x000fe200078e3cff */
[----:B-1----:R-:W-:Y:S06]  /*17670*/  @!P0 BRA `(.L_x_571) ;  /* 0x0000000400148947 */ /* 0x002fec0003800000 */
.L_x_586:
[----:B------:R-:W-:Y:S01]  /*17680*/  IMAD R3, R0, 0x8, R3 ;  /* 0x0000000800037824 */ /* 0x000fe200078e0203 */
[----:B------:R-:W-:-:S07]  /*17690*/  SHF.L.U32 R0, R2, 0x1f, RZ ;  /* 0x0000001f02007819 */ /* 0x000fce00000006ff */
.L_x_572:
[----:B--2---:R2:W3:Y:S02]  /*176a0*/  SYNCS.PHASECHK.TRANS64.TRYWAIT P0, [R3+URZ], R0 ;  /* 0x00000000030075a7 */ /* 0x0044e4000800017f */
[----:B---3--:R-:W-:Y:S05]  /*176b0*/  @!P0 NANOSLEEP.SYNCS 0x989680 ;  /* 0x009896800000895d */ /* 0x008fea0003900000 */
[----:B------:R-:W3:Y:S02]  /*176c0*/  @!P0 SYNCS.PHASECHK.TRANS64 P0, [R3+URZ], R0 ;  /* 0x00000000030085a7 */ /* 0x000ee4000800007f */
[----:B---3--:R-:W-:Y:S05]  /*176d0*/  @!P0 BRA `(.L_x_572) ;  /* 0xfffffffc00f08947 */ /* 0x008fea000383ffff */
.L_x_563:
[----:B------:R-:W-:Y:S05]  /*176e0*/  BSYNC B0 ;  /* 0x0000000000007941 */ /* 0x000fea0003800000 */
.L_x_562:
[----:B------:R-:W-:Y:S05]  /*176f0*/  EXIT ;  /* 0x000000000000794d */ /* 0x000fea0003800000 */
.L_x_22:
[----:B-1----:R1:W2:Y:S02]  /*17700*/  SYNCS.PHASECHK.TRANS64.TRYWAIT P1, [R4+URZ], R3 ;  /* 0x00000003040075a7 */ /* 0x0022a4000802017f */
[----:B--2---:R-:W-:Y:S05]  /*17710*/  @!P1 NANOSLEEP.SYNCS 0x989680 ;  /* 0x009896800000995d */ /* 0x004fea0003900000 */
[----:B------:R-:W2:Y:S02]  /*17720*/  @!P1 SYNCS.PHASECHK.TRANS64 P1, [R4+URZ], R3 ;  /* 0x00000003040095a7 */ /* 0x000ea4000802007f */
[----:B--2---:R-:W-:Y:S05]  /*17730*/  @!P1 BRA `(.L_x_22) ;  /* 0xfffffffc00f09947 */ /* 0x004fea000383ffff */
[----:B------:R-:W-:Y:S05]  /*17740*/  BRA `(.L_x_21) ;  /* 0xfffffe9c00c47947 */ /* 0x000fea000383ffff */
.L_x_27:
[----:B-1----:R1:W2:Y:S02]  /*17750*/  SYNCS.PHASECHK.TRANS64.TRYWAIT P1, [R5+URZ], R6 ;  /* 0x00000006050075a7 */ /* 0x0022a4000802017f */
[----:B--2---:R-:W-:Y:S05]  /*17760*/  @!P1 NANOSLEEP.SYNCS 0x989680 ;  /* 0x009896800000995d */ /* 0x004fea0003900000 */
[----:B------:R-:W2:Y:S02]  /*17770*/  @!P1 SYNCS.PHASECHK.TRANS64 P1, [R5+URZ], R6 ;  /* 0x00000006050095a7 */ /* 0x000ea4000802007f */
[----:B--2---:R-:W-:Y:S05]  /*17780*/  @!P1 BRA `(.L_x_27) ;  /* 0xfffffffc00f09947 */ /* 0x004fea000383ffff */
[----:B------:R-:W-:Y:S05]  /*17790*/  BRA `(.L_x_26) ;  /* 0xfffffeb400487947 */ /* 0x000fea000383ffff */
.L_x_550:
[----:B------:R-:W-:Y:S01]  /*177a0*/  BSSY B1, `(.L_x_573) ;  /* 0x0000006000017945 */ /* 0x000fe20003800000 */
[----:B------:R-:W-:-:S07]  /*177b0*/  IMAD.MOV.U32 R15, RZ, RZ, -0x1 ;  /* 0xffffffffff0f7424 */ /* 0x000fce00078e00ff */
[----:B------:R-:W-:Y:S05]  /*177c0*/  WARPSYNC.COLLECTIVE R15, `(.L_x_574) ;  /* 0x000000000f0c7348 */ /* 0x000fea0003c00000 */
[----:B------:R-:W-:Y:S02]  /*177d0*/  ELECT P6, UR62, PT ;  /* 0x00000000003e782f */ /* 0x000fe400038c0000 */
[----:B------:R-:W-:Y:S01]  /*177e0*/  MOV R14, UR62 ;  /* 0x0000003e000e7c02 */ /* 0x000fe20008000f00 */
[----:B------:R-:W-:Y:S10]  /*177f0*/  ENDCOLLECTIVE ;  /* 0x000000000000791b */ /* 0x000ff40003800000 */
.L_x_574:
[----:B------:R-:W-:Y:S05]  /*17800*/  BSYNC B1 ;  /* 0x0000000000017941 */ /* 0x000fea0003800000 */
.L_x_573:
[----:B------:R-:W-:Y:S05]  /*17810*/  BRA `(.L_x_575) ;  /* 0xffffffec00847947 */ /* 0x000fea000383ffff */
.L_x_553:
[----:B0-----:R0:W2:Y:S02]  /*17820*/  SYNCS.PHASECHK.TRANS64.TRYWAIT P0, [R13+URZ+0x40], R4 ;  /* 0x000040040d0075a7 */ /* 0x0010a4000800017f */
[----:B--2---:R-:W-:Y:S05]  /*17830*/  @!P0 NANOSLEEP.SYNCS 0x989680 ;  /* 0x009896800000895d */ /* 0x004fea0003900000 */
[----:B------:R-:W2:Y:S02]  /*17840*/  @!P0 SYNCS.PHASECHK.TRANS64 P0, [R13+URZ+0x40], R4 ;  /* 0x000040040d0085a7 */ /* 0x000ea4000800007f */
[----:B--2---:R-:W-:Y:S05]  /*17850*/  @!P0 BRA `(.L_x_553) ;  /* 0xfffffffc00f08947 */ /* 0x004fea000383ffff */
[----:B------:R-:W-:Y:S05]  /*17860*/  BRA `(.L_x_576) ;  /* 0xffffffec00c07947 */ /* 0x000fea000383ffff */
.L_x_561:
[----:B------:R-:W-:Y:S01]  /*17870*/  BSSY B0, `(.L_x_577) ;  /* 0x0000006000007945 */ /* 0x000fe20003800000 */
[----:B------:R-:W-:-:S07]  /*17880*/  IMAD.MOV.U32 R15, RZ, RZ, -0x1 ;  /* 0xffffffffff0f7424 */ /* 0x000fce00078e00ff */
[----:B------:R-:W-:Y:S05]  /*17890*/  WARPSYNC.COLLECTIVE R15, `(.L_x_578) ;  /* 0x000000000f0c7348 */ /* 0x000fea0003c00000 */
[----:B------:R-:W-:Y:S02]  /*178a0*/  ELECT P6, UR62, PT ;  /* 0x00000000003e782f */ /* 0x000fe400038c0000 */
[----:B------:R-:W-:Y:S01]  /*178b0*/  MOV R14, UR62 ;  /* 0x0000003e000e7c02 */ /* 0x000fe20008000f00 */
[----:B------:R-:W-:Y:S10]  /*178c0*/  ENDCOLLECTIVE ;  /* 0x000000000000791b */ /* 0x000ff40003800000 */
.L_x_578:
[----:B------:R-:W-:Y:S05]  /*178d0*/  BSYNC B0 ;  /* 0x0000000000007941 */ /* 0x000fea0003800000 */
.L_x_577:
[----:B------:R-:W-:Y:S05]  /*178e0*/  BRA `(.L_x_579) ;  /* 0xfffffff8003c7947 */ /* 0x000fea000383ffff */
.L_x_565:
[----:B0-----:R0:W1:Y:S02]  /*178f0*/  SYNCS.PHASECHK.TRANS64.TRYWAIT P0, [R5+URZ], R2 ;  /* 0x00000002050075a7 */ /* 0x001064000800017f */
[----:B-1----:R-:W-:Y:S05]  /*17900*/  @!P0 NANOSLEEP.SYNCS 0x989680 ;  /* 0x009896800000895d */ /* 0x002fea0003900000 */
[----:B------:R-:W1:Y:S02]  /*17910*/  @!P0 SYNCS.PHASECHK.TRANS64 P0, [R5+URZ], R2 ;  /* 0x00000002050085a7 */ /* 0x000e64000800007f */
[----:B-1----:R-:W-:Y:S05]  /*17920*/  @!P0 BRA `(.L_x_565) ;  /* 0xfffffffc00f08947 */ /* 0x002fea000383ffff */
[----:B------:R-:W-:Y:S05]  /*17930*/  BRA `(.L_x_580) ;  /* 0xfffffff800807947 */ /* 0x000fea000383ffff */
.L_x_566:
[----:B0-----:R0:W1:Y:S02]  /*17940*/  SYNCS.PHASECHK.TRANS64.TRYWAIT P0, [R7+URZ], R4 ;  /* 0x00000004070075a7 */ /* 0x001064000800017f */
[----:B-1----:R-:W-:Y:S05]  /*17950*/  @!P0 NANOSLEEP.SYNCS 0x989680 ;  /* 0x009896800000895d */ /* 0x002fea0003900000 */
[----:B------:R-:W1:Y:S02]  /*17960*/  @!P0 SYNCS.PHASECHK.TRANS64 P0, [R7+URZ], R4 ;  /* 0x00000004070085a7 */ /* 0x000e64000800007f */
[----:B-1----:R-:W-:Y:S05]  /*17970*/  @!P0 BRA `(.L_x_566) ;  /* 0xfffffffc00f08947 */ /* 0x002fea000383ffff */
[----:B------:R-:W-:Y:S05]  /*17980*/  BRA `(.L_x_581) ;  /* 0xfffffff800907947 */ /* 0x000fea000383ffff */
.L_x_567:
[----:B0-----:R0:W1:Y:S02]  /*17990*/  SYNCS.PHASECHK.TRANS64.TRYWAIT P0, [R6+URZ], R5 ;  /* 0x00000005060075a7 */ /* 0x001064000800017f */
[----:B-1----:R-:W-:Y:S05]  /*179a0*/  @!P0 NANOSLEEP.SYNCS 0x989680 ;  /* 0x009896800000895d */ /* 0x002fea0003900000 */
[----:B------:R-:W1:Y:S02]  /*179b0*/  @!P0 SYNCS.PHASECHK.TRANS64 P0, [R6+URZ], R5 ;  /* 0x00000005060085a7 */ /* 0x000e64000800007f */
[----:B-1----:R-:W-:Y:S05]  /*179c0*/  @!P0 BRA `(.L_x_567) ;  /* 0xfffffffc00f08947 */ /* 0x002fea000383ffff */
[----:B------:R-:W-:Y:S05]  /*179d0*/  BRA `(.L_x_582) ;  /* 0xfffffff800a07947 */ /* 0x000fea000383ffff */
.L_x_568:
[----:B0-----:R0:W1:Y:S02]  /*179e0*/  SYNCS.PHASECHK.TRANS64.TRYWAIT P0, [R7+URZ], R4 ;  /* 0x00000004070075a7 */ /* 0x001064000800017f */
[----:B-1----:R-:W-:Y:S05]  /*179f0*/  @!P0 NANOSLEEP.SYNCS 0x989680 ;  /* 0x009896800000895d */ /* 0x002fea0003900000 */
[----:B------:R-:W1:Y:S02]  /*17a00*/  @!P0 SYNCS.PHASECHK.TRANS64 P0, [R7+URZ], R4 ;  /* 0x00000004070085a7 */ /* 0x000e64000800007f */
[----:B-1----:R-:W-:Y:S05]  /*17a10*/  @!P0 BRA `(.L_x_568) ;  /* 0xfffffffc00f08947 */ /* 0x002fea000383ffff */
[----:B------:R-:W-:Y:S05]  /*17a20*/  BRA `(.L_x_583) ;  /* 0xfffffff800b07947 */ /* 0x000fea000383ffff */
.L_x_569:
[----:B0-----:R0:W1:Y:S02]  /*17a30*/  SYNCS.PHASECHK.TRANS64.TRYWAIT P0, [R6+URZ], R5 ;  /* 0x00000005060075a7 */ /* 0x001064000800017f */
[----:B-1----:R-:W-:Y:S05]  /*17a40*/  @!P0 NANOSLEEP.SYNCS 0x989680 ;  /* 0x009896800000895d */ /* 0x002fea0003900000 */
[----:B------:R-:W1:Y:S02]  /*17a50*/  @!P0 SYNCS.PHASECHK.TRANS64 P0, [R6+URZ], R5 ;  /* 0x00000005060085a7 */ /* 0x000e64000800007f */
[----:B-1----:R-:W-:Y:S05]  /*17a60*/  @!P0 BRA `(.L_x_569) ;  /* 0xfffffffc00f08947 */ /* 0x002fea000383ffff */
[----:B------:R-:W-:Y:S05]  /*17a70*/  BRA `(.L_x_584) ;  /* 0xfffffff800c07947 */ /* 0x000fea000383ffff */
.L_x_570:
[----:B0-----:R0:W1:Y:S02]  /*17a80*/  SYNCS.PHASECHK.TRANS64.TRYWAIT P0, [R7+URZ], R4 ;  /* 0x00000004070075a7 */ /* 0x001064000800017f */
[----:B-1----:R-:W-:Y:S05]  /*17a90*/  @!P0 NANOSLEEP.SYNCS 0x989680 ;  /* 0x009896800000895d */ /* 0x002fea0003900000 */
[----:B------:R-:W1:Y:S02]  /*17aa0*/  @!P0 SYNCS.PHASECHK.TRANS64 P0, [R7+URZ], R4 ;  /* 0x00000004070085a7 */ /* 0x000e64000800007f */
[----:B-1----:R-:W-:Y:S05]  /*17ab0*/  @!P0 BRA `(.L_x_570) ;  /* 0xfffffffc00f08947 */ /* 0x002fea000383ffff */
[----:B------:R-:W-:Y:S05]  /*17ac0*/  BRA `(.L_x_585) ;  /* 0xfffffff800d07947 */ /* 0x000fea000383ffff */
.L_x_571:
[----:B-1----:R1:W2:Y:S02]  /*17ad0*/  SYNCS.PHASECHK.TRANS64.TRYWAIT P0, [R6+URZ], R5 ;  /* 0x00000005060075a7 */ /* 0x0022a4000800017f */
[----:B--2---:R-:W-:Y:S05]  /*17ae0*/  @!P0 NANOSLEEP.SYNCS 0x989680 ;  /* 0x009896800000895d */ /* 0x004fea0003900000 */
[----:B------:R-:W2:Y:S02]  /*17af0*/  @!P0 SYNCS.PHASECHK.TRANS64 P0, [R6+URZ], R5 ;  /* 0x00000005060085a7 */ /* 0x000ea4000800007f */
[----:B--2---:R-:W-:Y:S05]  /*17b00*/  @!P0 BRA `(.L_x_571) ;  /* 0xfffffffc00f08947 */ /* 0x004fea000383ffff */
[----:B------:R-:W-:Y:S05]  /*17b10*/  BRA `(.L_x_586) ;  /* 0xfffffff800d87947 */ /* 0x000fea000383ffff */
.L_x_587:
[----:B------:R-:W-:-:S00]  /*17b20*/  BRA `(.L_x_587) ;  /* 0xfffffffc00fc7947 */ /* 0x000fc0000383ffff */
[----:B------:R-:W-:-:S00]  /*17b30*/  NOP ;  /* 0x0000000000007918 */ /* 0x000fc00000000000 */
        /* <DEDUP_REMOVED lines=12> */
.L_x_588:


//--------------------- .nv.global.init           --------------------------
	.section	.nv.global.init,"aw",@progbits
.nv.global.init:
	.type		$str$22,@object
	.size		$str$22,($str$23 - $str$22)
$str$22:
        /*0000*/ 	.byte	0x6b, 0x5f, 0x74, 0x69, 0x6c, 0x65, 0x5f, 0x63, 0x6f, 0x75, 0x6e, 0x74, 0x20, 0x3e, 0x3d, 0x20
        /*0010*/ 	.byte	0x31, 0x00
	.type		$str$23,@object
	.size		$str$23,(__unnamed_1 - $str$23)
$str$23:
        /*0012*/ 	.byte	0x2f, 0x74, 0x6d, 0x70, 0x2f, 0x63, 0x75, 0x74, 0x6c, 0x61, 0x73, 0x73, 0x5f, 0x73, 0x77, 0x65
        /*0022*/ 	.byte	0x65, 0x70, 0x5f, 0x73, 0x72, 0x63, 0x2f, 0x69, 0x6e, 0x63, 0x6c, 0x75, 0x64, 0x65, 0x2f, 0x63
        /*0032*/ 	.byte	0x75, 0x74, 0x6c, 0x61, 0x73, 0x73, 0x2f, 0x67, 0x65, 0x6d, 0x6d, 0x2f, 0x63, 0x6f, 0x6c, 0x6c
        /*0042*/ 	.byte	0x65, 0x63, 0x74, 0x69, 0x76, 0x65, 0x2f, 0x73, 0x6d, 0x39, 0x30, 0x5f, 0x6d, 0x6d, 0x61, 0x5f
        /*0052*/ 	.byte	0x74, 0x6d, 0x61, 0x5f, 0x67, 0x6d, 0x6d, 0x61, 0x5f, 0x73, 0x73, 0x5f, 0x77, 0x61, 0x72, 0x70
        /*0062*/ 	.byte	0x73, 0x70, 0x65, 0x63, 0x69, 0x61, 0x6c, 0x69, 0x7a, 0x65, 0x64, 0x2e, 0x68, 0x70, 0x70, 0x00
	.type		__unnamed_1,@object
	.size		__unnamed_1,(.L_0 - __unnamed_1)
__unnamed_1:
        /* <DEDUP_REMOVED lines=182> */
        /*0bd2*/ 	.byte	0x5d, 0x00
.L_0:


//--------------------- .nv.shared._ZN7cutlass13device_kernelINS_4gemm6kernel13GemmUniversalIN4cute5tupleIJiiiiEEENS1_10collective13CollectiveMmaINS1_34MainloopSm90TmaGmmaWarpSpecializedILi8ENS5_IJNS4_1CILi2EEENSA_ILi1EEESC_EEENS1_35KernelTmaWarpSpecializedCooperativeEEENS5_IJNSA_ILi192EEENSA_ILi256EEENSA_ILi32EEEEEENS_10bfloat16_tENS5_IJlSC_lEEESK_SL_NS4_8TiledMMAINS4_8MMA_AtomIJNS4_4SM904GMMA28MMA_64x256x16_F32BF16BF16_SSILNSP_5MajorE0ELSR_0ELNSP_7ScaleInE1ELSS_1EEEEEENS4_6LayoutISD_NS5_IJSC_NSA_ILi0EEESW_EEEEENS5_IJNS4_10UnderscoreESZ_SZ_EEEEENS4_13SM90_TMA_LOADENS4_14ComposedLayoutINS4_7SwizzleILi2ELi4ELi3EEENS4_18smem_ptr_flag_bitsILi16EEENSV_INS5_IJNSA_ILi8EEESI_EEENS5_IJSI_SC_EEEEEEEvNS4_8identityENS4_23SM90_TMA_LOAD_MULTICASTES1C_vS1D_EENS_8epilogue10collective6detail29Sm90TmaWarpSpecializedAdapterINS1H_15DefaultEpilogueISK_SL_SL_NS1G_6thread17LinearCombinationISK_Li1EffLNS1L_9ScaleType4KindE0ELNS_15FloatRoundStyleE2ESK_EENS1_15EpilogueDefaultEEEEEvvEEEEvNT_6ParamsE --------------------------
	.section	.nv.shared._ZN7cutlass13device_kernelINS_4gemm6kernel13GemmUniversalIN4cute5tupleIJiiiiEEENS1_10collective13CollectiveMmaINS1_34MainloopSm90TmaGmmaWarpSpecializedILi8ENS5_IJNS4_1CILi2EEENSA_ILi1EEESC_EEENS1_35KernelTmaWarpSpecializedCooperativeEEENS5_IJNSA_ILi192EEENSA_ILi256EEENSA_ILi32EEEEEENS_10bfloat16_tENS5_IJlSC_lEEESK_SL_NS4_8TiledMMAINS4_8MMA_AtomIJNS4_4SM904GMMA28MMA_64x256x16_F32BF16BF16_SSILNSP_5MajorE0ELSR_0ELNSP_7ScaleInE1ELSS_1EEEEEENS4_6LayoutISD_NS5_IJSC_NSA_ILi0EEESW_EEEEENS5_IJNS4_10UnderscoreESZ_SZ_EEEEENS4_13SM90_TMA_LOADENS4_14ComposedLayoutINS4_7SwizzleILi2ELi4ELi3EEENS4_18smem_ptr_flag_bitsILi16EEENSV_INS5_IJNSA_ILi8EEESI_EEENS5_IJSI_SC_EEEEEEEvNS4_8identityENS4_23SM90_TMA_LOAD_MULTICASTES1C_vS1D_EENS_8epilogue10collective6detail29Sm90TmaWarpSpecializedAdapterINS1H_15DefaultEpilogueISK_SL_SL_NS1G_6thread17LinearCombinationISK_Li1EffLNS1L_9ScaleType4KindE0ELNS_15FloatRoundStyleE2ESK_EENS1_15EpilogueDefaultEEEEEvvEEEEvNT_6ParamsE,"aw",@nobits
	.sectionflags	@""
	.align	16
	.zero		1024


//--------------------- .nv.shared.reserved.0     --------------------------
	.section	.nv.shared.reserved.0,"aw",@nobits
	.weak		__nv_reservedSMEM_offset_0_alias
	.size		__nv_reservedSMEM_offset_0_alias, 0, 0
	.other		__nv_reservedSMEM_offset_0_alias,@"STO_CUDA_RESERVED_SHARED STV_DEFAULT"
__nv_reservedSMEM_offset_0_alias:
	.zero		0


//--------------------- .nv.global                --------------------------
	.section	.nv.global,"aw",@nobits
.nv.global:
	.type		_ZN39_INTERNAL_fa6fd9d8_4_k_cu_c090e0cc_52504cute1_E,@object
	.size		_ZN39_INTERNAL_fa6fd9d8_4_k_cu_c090e0cc_52504cute1_E,(_ZN39_INTERNAL_fa6fd9d8_4_k_cu_c090e0cc_52504cuda3std3__45__cpo6cbeginE - _ZN39_INTERNAL_fa6fd9d8_4_k_cu_c090e0cc_52504cute1_E)
_ZN39_INTERNAL_fa6fd9d8_4_k_cu_c090e0cc_52504cute1_E:
	.zero		1
	.type		_ZN39_INTERNAL_fa6fd9d8_4_k_cu_c090e0cc_52504cuda3std3__45__cpo6cbeginE,@object
	.size		_ZN39_INTERNAL_fa6fd9d8_4_k_cu_c090e0cc_52504cuda3std3__45__cpo6cbeginE,(_ZN39_INTERNAL_fa6fd9d8_4_k_cu_c090e0cc_52504cuda3std3__48in_placeE - _ZN39_INTERNAL_fa6fd9d8_4_k_cu_c090e0cc_52504cuda3std3__45__cpo6cbeginE)
_ZN39_INTERNAL_fa6fd9d8_4_k_cu_c090e0cc_52504cuda3std3__45__cpo6cbeginE:
	.zero		1
	.type		_ZN39_INTERNAL_fa6fd9d8_4_k_cu_c090e0cc_52504cuda3std3__48in_placeE,@object
	.size		_ZN39_INTERNAL_fa6fd9d8_4_k_cu_c090e0cc_52504cuda3std3__48in_placeE,(_ZN39_INTERNAL_fa6fd9d8_4_k_cu_c090e0cc_52504cuda3std6ranges3__45__cpo9iter_moveE - _ZN39_INTERNAL_fa6fd9d8_4_k_cu_c090e0cc_52504cuda3std3__48in_placeE)
_ZN39_INTERNAL_fa6fd9d8_4_k_cu_c090e0cc_52504cuda3std3__48in_placeE:
	.zero		1
	.type		_ZN39_INTERNAL_fa6fd9d8_4_k_cu_c090e0cc_52504cuda3std6ranges3__45__cpo9iter_moveE,@object
	.size		_ZN39_INTERNAL_fa6fd9d8_4_k_cu_c090e0cc_52504cuda3std6ranges3__45__cpo9iter_moveE,(_ZN39_INTERNAL_fa6fd9d8_4_k_cu_c090e0cc_52504cuda3std3__45__cpo5beginE - _ZN39_INTERNAL_fa6fd9d8_4_k_cu_c090e0cc_52504cuda3std6ranges3__45__cpo9iter_moveE)
_ZN39_INTERNAL_fa6fd9d8_4_k_cu_c090e0cc_52504cuda3std6ranges3__45__cpo9iter_moveE:
	.zero		1
	.type		_ZN39_INTERNAL_fa6fd9d8_4_k_cu_c090e0cc_52504cuda3std3__45__cpo5beginE,@object
	.size		_ZN39_INTERNAL_fa6fd9d8_4_k_cu_c090e0cc_52504cuda3std3__45__cpo5beginE,(_ZN39_INTERNAL_fa6fd9d8_4_k_cu_c090e0cc_52504cuda3std3__441_GLOBAL__N__fa6fd9d8_4_k_cu_c090e0cc_52506ignoreE - _ZN39_INTERNAL_fa6fd9d8_4_k_cu_c090e0cc_52504cuda3std3__45__cpo5beginE)
_ZN39_INTERNAL_fa6fd9d8_4_k_cu_c090e0cc_52504cuda3std3__45__cpo5beginE:
	.zero		1
	.type		_ZN39_INTERNAL_fa6fd9d8_4_k_cu_c090e0cc_52504cuda3std3__441_GLOBAL__N__fa6fd9d8_4_k_cu_c090e0cc_52506ignoreE,@object
	.size		_ZN39_INTERNAL_fa6fd9d8_4_k_cu_c090e0cc_52504cuda3std3__441_GLOBAL__N__fa6fd9d8_4_k_cu_c090e0cc_52506ignoreE,(_ZN39_INTERNAL_fa6fd9d8_4_k_cu_c090e0cc_52504cute7productE - _ZN39_INTERNAL_fa6fd9d8_4_k_cu_c090e0cc_52504cuda3std3__441_GLOBAL__N__fa6fd9d8_4_k_cu_c090e0cc_52506ignoreE)
_ZN39_INTERNAL_fa6fd9d8_4_k_cu_c090e0cc_52504cuda3std3__441_GLOBAL__N__fa6fd9d8_4_k_cu_c090e0cc_52506ignoreE:
	.zero		1
	.type		_ZN39_INTERNAL_fa6fd9d8_4_k_cu_c090e0cc_52504cute7productE,@object
	.size		_ZN39_INTERNAL_fa6fd9d8_4_k_cu_c090e0cc_52504cute7productE,(_ZN39_INTERNAL_fa6fd9d8_4_k_cu_c090e0cc_52504cuda3std3__45__cpo3endE - _ZN39_INTERNAL_fa6fd9d8_4_k_cu_c090e0cc_52504cute7productE)
_ZN39_INTERNAL_fa6fd9d8_4_k_cu_c090e0cc_52504cute7productE:
	.zero		1
	.type		_ZN39_INTERNAL_fa6fd9d8_4_k_cu_c090e0cc_52504cuda3std3__45__cpo3endE,@object
	.size		_ZN39_INTERNAL_fa6fd9d8_4_k_cu_c090e0cc_52504cuda3std3__45__cpo3endE,(_ZN39_INTERNAL_fa6fd9d8_4_k_cu_c090e0cc_52504cuda3std3__419piecewise_constructE - _ZN39_INTERNAL_fa6fd9d8_4_k_cu_c090e0cc_52504cuda3std3__45__cpo3endE)
_ZN39_INTERNAL_fa6fd9d8_4_k_cu_c090e0cc_52504cuda3std3__45__cpo3endE:
	.zero		1
	.type		_ZN39_INTERNAL_fa6fd9d8_4_k_cu_c090e0cc_52504cuda3std3__419piecewise_constructE,@object
	.size		_ZN39_INTERNAL_fa6fd9d8_4_k_cu_c090e0cc_52504cuda3std3__419piecewise_constructE,(_ZN39_INTERNAL_fa6fd9d8_4_k_cu_c090e0cc_52504cuda3std3__45__cpo4cendE - _ZN39_INTERNAL_fa6fd9d8_4_k_cu_c090e0cc_52504cuda3std3__419piecewise_constructE)
_ZN39_INTERNAL_fa6fd9d8_4_k_cu_c090e0cc_52504cuda3std3__419piecewise_constructE:
	.zero		1
	.type		_ZN39_INTERNAL_fa6fd9d8_4_k_cu_c090e0cc_52504cuda3std3__45__cpo4cendE,@object
	.size		_ZN39_INTERNAL_fa6fd9d8_4_k_cu_c090e0cc_52504cuda3std3__45__cpo4cendE,(_ZN39_INTERNAL_fa6fd9d8_4_k_cu_c090e0cc_52504cuda3std6ranges3__45__cpo4swapE - _ZN39_INTERNAL_fa6fd9d8_4_k_cu_c090e0cc_52504cuda3std3__45__cpo4cendE)
_ZN39_INTERNAL_fa6fd9d8_4_k_cu_c090e0cc_52504cuda3std3__45__cpo4cendE:
	.zero		1
	.type		_ZN39_INTERNAL_fa6fd9d8_4_k_cu_c090e0cc_52504cuda3std6ranges3__45__cpo4swapE,@object
	.size		_ZN39_INTERNAL_fa6fd9d8_4_k_cu_c090e0cc_52504cuda3std6ranges3__45__cpo4swapE,(.L_8 - _ZN39_INTERNAL_fa6fd9d8_4_k_cu_c090e0cc_52504cuda3std6ranges3__45__cpo4swapE)
_ZN39_INTERNAL_fa6fd9d8_4_k_cu_c090e0cc_52504cuda3std6ranges3__45__cpo4swapE:
	.zero		1
.L_8:


//--------------------- .nv.constant0._ZN7cutlass13device_kernelINS_4gemm6kernel13GemmUniversalIN4cute5tupleIJiiiiEEENS1_10collective13CollectiveMmaINS1_34MainloopSm90TmaGmmaWarpSpecializedILi8ENS5_IJNS4_1CILi2EEENSA_ILi1EEESC_EEENS1_35KernelTmaWarpSpecializedCooperativeEEENS5_IJNSA_ILi192EEENSA_ILi256EEENSA_ILi32EEEEEENS_10bfloat16_tENS5_IJlSC_lEEESK_SL_NS4_8TiledMMAINS4_8MMA_AtomIJNS4_4SM904GMMA28MMA_64x256x16_F32BF16BF16_SSILNSP_5MajorE0ELSR_0ELNSP_7ScaleInE1ELSS_1EEEEEENS4_6LayoutISD_NS5_IJSC_NSA_ILi0EEESW_EEEEENS5_IJNS4_10UnderscoreESZ_SZ_EEEEENS4_13SM90_TMA_LOADENS4_14ComposedLayoutINS4_7SwizzleILi2ELi4ELi3EEENS4_18smem_ptr_flag_bitsILi16EEENSV_INS5_IJNSA_ILi8EEESI_EEENS5_IJSI_SC_EEEEEEEvNS4_8identityENS4_23SM90_TMA_LOAD_MULTICASTES1C_vS1D_EENS_8epilogue10collective6detail29Sm90TmaWarpSpecializedAdapterINS1H_15DefaultEpilogueISK_SL_SL_NS1G_6thread17LinearCombinationISK_Li1EffLNS1L_9ScaleType4KindE0ELNS_15FloatRoundStyleE2ESK_EENS1_15EpilogueDefaultEEEEEvvEEEEvNT_6ParamsE --------------------------
	.section	.nv.constant0._ZN7cutlass13device_kernelINS_4gemm6kernel13GemmUniversalIN4cute5tupleIJiiiiEEENS1_10collective13CollectiveMmaINS1_34MainloopSm90TmaGmmaWarpSpecializedILi8ENS5_IJNS4_1CILi2EEENSA_ILi1EEESC_EEENS1_35KernelTmaWarpSpecializedCooperativeEEENS5_IJNSA_ILi192EEENSA_ILi256EEENSA_ILi32EEEEEENS_10bfloat16_tENS5_IJlSC_lEEESK_SL_NS4_8TiledMMAINS4_8MMA_AtomIJNS4_4SM904GMMA28MMA_64x256x16_F32BF16BF16_SSILNSP_5MajorE0ELSR_0ELNSP_7ScaleInE1ELSS_1EEEEEENS4_6LayoutISD_NS5_IJSC_NSA_ILi0EEESW_EEEEENS5_IJNS4_10UnderscoreESZ_SZ_EEEEENS4_13SM90_TMA_LOADENS4_14ComposedLayoutINS4_7SwizzleILi2ELi4ELi3EEENS4_18smem_ptr_flag_bitsILi16EEENSV_INS5_IJNSA_ILi8EEESI_EEENS5_IJSI_SC_EEEEEEEvNS4_8identityENS4_23SM90_TMA_LOAD_MULTICASTES1C_vS1D_EENS_8epilogue10collective6detail29Sm90TmaWarpSpecializedAdapterINS1H_15DefaultEpilogueISK_SL_SL_NS1G_6thread17LinearCombinationISK_Li1EffLNS1L_9ScaleType4KindE0ELNS_15FloatRoundStyleE2ESK_EENS1_15EpilogueDefaultEEEEEvvEEEEvNT_6ParamsE,"a",@progbits
	.sectionflags	@""
	.align	4
.nv.constant0._ZN7cutlass13device_kernelINS_4gemm6kernel13GemmUniversalIN4cute5tupleIJiiiiEEENS1_10collective13CollectiveMmaINS1_34MainloopSm90TmaGmmaWarpSpecializedILi8ENS5_IJNS4_1CILi2EEENSA_ILi1EEESC_EEENS1_35KernelTmaWarpSpecializedCooperativeEEENS5_IJNSA_ILi192EEENSA_ILi256EEENSA_ILi32EEEEEENS_10bfloat16_tENS5_IJlSC_lEEESK_SL_NS4_8TiledMMAINS4_8MMA_AtomIJNS4_4SM904GMMA28MMA_64x256x16_F32BF16BF16_SSILNSP_5MajorE0ELSR_0ELNSP_7ScaleInE1ELSS_1EEEEEENS4_6LayoutISD_NS5_IJSC_NSA_ILi0EEESW_EEEEENS5_IJNS4_10UnderscoreESZ_SZ_EEEEENS4_13SM90_TMA_LOADENS4_14ComposedLayoutINS4_7SwizzleILi2ELi4ELi3EEENS4_18smem_ptr_flag_bitsILi16EEENSV_INS5_IJNSA_ILi8EEESI_EEENS5_IJSI_SC_EEEEEEEvNS4_8identityENS4_23SM90_TMA_LOAD_MULTICASTES1C_vS1D_EENS_8epilogue10collective6detail29Sm90TmaWarpSpecializedAdapterINS1H_15DefaultEpilogueISK_SL_SL_NS1G_6thread17LinearCombinationISK_Li1EffLNS1L_9ScaleType4KindE0ELNS_15FloatRoundStyleE2ESK_EENS1_15EpilogueDefaultEEEEEvvEEEEvNT_6ParamsE:
	.zero		1664


//--------------------- SYMBOLS --------------------------

	.type		.nv.reservedSmem.offset0,@object
	.size		.nv.reservedSmem.offset0,0x4
	.type		__assertfail,@function
